







.version 5.0
.target sm_50
.address_size 64








.entry _Z10ger_kernelIffLi256ELi5ELb0EEv15cublasGerParamsIT_T0_E(
.param .align 8 .b8 _Z10ger_kernelIffLi256ELi5ELb0EEv15cublasGerParamsIT_T0_E_param_0[64]
)
{
.reg .pred %p<13>;
.reg .f32 %f<25>;
.reg .b32 %r<61>;
.reg .b64 %rd<42>;

	.shared .align 4 .b8 _Z10ger_kernelIffLi256ELi5ELb0EEv15cublasGerParamsIT_T0_E$__cuda_local_var_24088_36_non_const_xi[136];

	.shared .align 4 .b8 _Z10ger_kernelIffLi256ELi5ELb0EEv15cublasGerParamsIT_T0_E$__cuda_local_var_24089_36_non_const_yj[136];

ld.param.v2.u32 {%r40, %r41}, [_Z10ger_kernelIffLi256ELi5ELb0EEv15cublasGerParamsIT_T0_E_param_0+56];
ld.param.v2.u32 {%r42, %r43}, [_Z10ger_kernelIffLi256ELi5ELb0EEv15cublasGerParamsIT_T0_E_param_0+48];
ld.param.v2.u32 {%r44, %r45}, [_Z10ger_kernelIffLi256ELi5ELb0EEv15cublasGerParamsIT_T0_E_param_0+40];
ld.param.f32 %f4, [_Z10ger_kernelIffLi256ELi5ELb0EEv15cublasGerParamsIT_T0_E_param_0+32];
ld.param.u64 %rd6, [_Z10ger_kernelIffLi256ELi5ELb0EEv15cublasGerParamsIT_T0_E_param_0+24];
ld.param.u64 %rd4, [_Z10ger_kernelIffLi256ELi5ELb0EEv15cublasGerParamsIT_T0_E_param_0+8];
ld.param.u64 %rd3, [_Z10ger_kernelIffLi256ELi5ELb0EEv15cublasGerParamsIT_T0_E_param_0];
ld.param.u32 %r33, [_Z10ger_kernelIffLi256ELi5ELb0EEv15cublasGerParamsIT_T0_E_param_0+36];
ld.param.u64 %rd5, [_Z10ger_kernelIffLi256ELi5ELb0EEv15cublasGerParamsIT_T0_E_param_0+16];
cvta.to.global.u64 %rd1, %rd5;
setp.eq.s32	%p1, %r33, 0;
@%p1 bra BB0_2;

cvta.to.global.u64 %rd7, %rd6;
ld.global.f32 %f24, [%rd7];
bra.uni BB0_3;

BB0_2:
mov.f32 %f24, %f4;

BB0_3:
mov.u32 %r3, %tid.x;
and.b32 %r4, %r3, 31;
shr.s32 %r60, %r3, 5;
mov.u32 %r46, %ctaid.y;
shl.b32 %r6, %r46, 5;
mov.u32 %r47, %ctaid.x;
shl.b32 %r7, %r47, 5;
setp.lt.s32	%p2, %r3, 32;
@%p2 bra BB0_7;
bra.uni BB0_4;

BB0_7:
add.s32 %r10, %r7, %r3;
setp.ge.s32	%p6, %r10, %r45;
@%p6 bra BB0_9;

cvta.to.global.u64 %rd14, %rd3;
mov.u32 %r53, 1;
sub.s32 %r54, %r53, %r45;
mul.lo.s32 %r55, %r54, %r43;
setp.gt.s32	%p7, %r43, -1;
selp.b32	%r56, 0, %r55, %p7;
mad.lo.s32 %r57, %r10, %r43, %r56;
mul.wide.s32 %rd15, %r57, 4;
add.s64 %rd16, %rd14, %rd15;
ld.global.f32 %f6, [%rd16];
mul.f32 %f7, %f24, %f6;
mul.wide.s32 %rd17, %r3, 4;
mov.u64 %rd18, _Z10ger_kernelIffLi256ELi5ELb0EEv15cublasGerParamsIT_T0_E$__cuda_local_var_24088_36_non_const_xi;
add.s64 %rd19, %rd18, %rd17;
st.shared.f32 [%rd19], %f7;
bra.uni BB0_9;

BB0_4:
setp.gt.s32	%p3, %r3, 63;
@%p3 bra BB0_9;

add.s32 %r8, %r3, -32;
add.s32 %r9, %r8, %r6;
setp.ge.s32	%p4, %r9, %r42;
@%p4 bra BB0_9;

cvta.to.global.u64 %rd8, %rd4;
mov.u32 %r48, 1;
sub.s32 %r49, %r48, %r42;
mul.lo.s32 %r50, %r49, %r40;
setp.gt.s32	%p5, %r40, -1;
selp.b32	%r51, 0, %r50, %p5;
mad.lo.s32 %r52, %r9, %r40, %r51;
mul.wide.s32 %rd9, %r52, 4;
add.s64 %rd10, %rd8, %rd9;
ld.global.f32 %f5, [%rd10];
mul.wide.s32 %rd11, %r8, 4;
mov.u64 %rd12, _Z10ger_kernelIffLi256ELi5ELb0EEv15cublasGerParamsIT_T0_E$__cuda_local_var_24089_36_non_const_yj;
add.s64 %rd13, %rd12, %rd11;
st.shared.f32 [%rd13], %f5;

BB0_9:
bar.sync 0;
add.s32 %r58, %r6, %r60;
add.s32 %r12, %r7, %r4;
setp.ge.s32	%p8, %r12, %r45;
@%p8 bra BB0_18;

mad.lo.s32 %r59, %r58, %r41, %r12;
mul.wide.u32 %rd20, %r4, 4;
mov.u64 %rd21, _Z10ger_kernelIffLi256ELi5ELb0EEv15cublasGerParamsIT_T0_E$__cuda_local_var_24088_36_non_const_xi;
add.s64 %rd2, %rd21, %rd20;
shl.b32 %r14, %r41, 3;
setp.ge.s32	%p9, %r58, %r42;
@%p9 bra BB0_12;

ld.shared.f32 %f8, [%rd2];
mul.wide.s32 %rd22, %r60, 4;
mov.u64 %rd23, _Z10ger_kernelIffLi256ELi5ELb0EEv15cublasGerParamsIT_T0_E$__cuda_local_var_24089_36_non_const_yj;
add.s64 %rd24, %rd23, %rd22;
ld.shared.f32 %f9, [%rd24];
mul.wide.s32 %rd25, %r59, 4;
add.s64 %rd26, %rd1, %rd25;
ld.global.f32 %f10, [%rd26];
fma.rn.f32 %f11, %f8, %f9, %f10;
st.global.f32 [%rd26], %f11;
add.s32 %r59, %r59, %r14;
add.s32 %r60, %r60, 8;
add.s32 %r58, %r58, 8;

BB0_12:
setp.ge.s32	%p10, %r58, %r42;
@%p10 bra BB0_14;

ld.shared.f32 %f12, [%rd2];
mul.wide.s32 %rd27, %r60, 4;
mov.u64 %rd28, _Z10ger_kernelIffLi256ELi5ELb0EEv15cublasGerParamsIT_T0_E$__cuda_local_var_24089_36_non_const_yj;
add.s64 %rd29, %rd28, %rd27;
ld.shared.f32 %f13, [%rd29];
mul.wide.s32 %rd30, %r59, 4;
add.s64 %rd31, %rd1, %rd30;
ld.global.f32 %f14, [%rd31];
fma.rn.f32 %f15, %f12, %f13, %f14;
st.global.f32 [%rd31], %f15;
add.s32 %r59, %r59, %r14;
add.s32 %r60, %r60, 8;
add.s32 %r58, %r58, 8;

BB0_14:
setp.ge.s32	%p11, %r58, %r42;
@%p11 bra BB0_16;

ld.shared.f32 %f16, [%rd2];
mul.wide.s32 %rd32, %r60, 4;
mov.u64 %rd33, _Z10ger_kernelIffLi256ELi5ELb0EEv15cublasGerParamsIT_T0_E$__cuda_local_var_24089_36_non_const_yj;
add.s64 %rd34, %rd33, %rd32;
ld.shared.f32 %f17, [%rd34];
mul.wide.s32 %rd35, %r59, 4;
add.s64 %rd36, %rd1, %rd35;
ld.global.f32 %f18, [%rd36];
fma.rn.f32 %f19, %f16, %f17, %f18;
st.global.f32 [%rd36], %f19;
add.s32 %r59, %r59, %r14;
add.s32 %r60, %r60, 8;
add.s32 %r58, %r58, 8;

BB0_16:
setp.ge.s32	%p12, %r58, %r42;
@%p12 bra BB0_18;

ld.shared.f32 %f20, [%rd2];
mul.wide.s32 %rd37, %r60, 4;
mov.u64 %rd38, _Z10ger_kernelIffLi256ELi5ELb0EEv15cublasGerParamsIT_T0_E$__cuda_local_var_24089_36_non_const_yj;
add.s64 %rd39, %rd38, %rd37;
ld.shared.f32 %f21, [%rd39];
mul.wide.s32 %rd40, %r59, 4;
add.s64 %rd41, %rd1, %rd40;
ld.global.f32 %f22, [%rd41];
fma.rn.f32 %f23, %f20, %f21, %f22;
st.global.f32 [%rd41], %f23;

BB0_18:
ret;
}

.entry _Z10ger_kernelI6float2S0_Li256ELi5ELb0EEv15cublasGerParamsIT_T0_E(
.param .align 8 .b8 _Z10ger_kernelI6float2S0_Li256ELi5ELb0EEv15cublasGerParamsIT_T0_E_param_0[72]
)
{
.reg .pred %p<14>;
.reg .b16 %rs<9>;
.reg .f32 %f<98>;
.reg .b32 %r<61>;
.reg .b64 %rd<42>;

	.shared .align 8 .b8 _Z10ger_kernelI6float2S0_Li256ELi5ELb0EEv15cublasGerParamsIT_T0_E$__cuda_local_var_24088_36_non_const_xi[272];

	.shared .align 8 .b8 _Z10ger_kernelI6float2S0_Li256ELi5ELb0EEv15cublasGerParamsIT_T0_E$__cuda_local_var_24089_36_non_const_yj[272];

ld.param.v2.u32 {%r40, %r41}, [_Z10ger_kernelI6float2S0_Li256ELi5ELb0EEv15cublasGerParamsIT_T0_E_param_0+56];
ld.param.v2.u32 {%r42, %r43}, [_Z10ger_kernelI6float2S0_Li256ELi5ELb0EEv15cublasGerParamsIT_T0_E_param_0+48];
ld.param.v2.u32 {%r44, %r45}, [_Z10ger_kernelI6float2S0_Li256ELi5ELb0EEv15cublasGerParamsIT_T0_E_param_0+40];
ld.param.u32 %r39, [_Z10ger_kernelI6float2S0_Li256ELi5ELb0EEv15cublasGerParamsIT_T0_E_param_0+64];
ld.param.f32 %f12, [_Z10ger_kernelI6float2S0_Li256ELi5ELb0EEv15cublasGerParamsIT_T0_E_param_0+36];
ld.param.f32 %f11, [_Z10ger_kernelI6float2S0_Li256ELi5ELb0EEv15cublasGerParamsIT_T0_E_param_0+32];
ld.param.u64 %rd6, [_Z10ger_kernelI6float2S0_Li256ELi5ELb0EEv15cublasGerParamsIT_T0_E_param_0+24];
ld.param.u64 %rd4, [_Z10ger_kernelI6float2S0_Li256ELi5ELb0EEv15cublasGerParamsIT_T0_E_param_0+8];
ld.param.u64 %rd3, [_Z10ger_kernelI6float2S0_Li256ELi5ELb0EEv15cublasGerParamsIT_T0_E_param_0];
ld.param.u64 %rd5, [_Z10ger_kernelI6float2S0_Li256ELi5ELb0EEv15cublasGerParamsIT_T0_E_param_0+16];
cvta.to.global.u64 %rd1, %rd5;
setp.eq.s32	%p1, %r44, 0;
@%p1 bra BB1_2;

cvta.to.global.u64 %rd7, %rd6;
ld.global.v2.f32 {%f13, %f14}, [%rd7];
mov.f32 %f97, %f14;
mov.f32 %f96, %f13;
bra.uni BB1_3;

BB1_2:
mov.f32 %f96, %f11;
mov.f32 %f97, %f12;

BB1_3:
mov.u32 %r3, %tid.x;
and.b32 %r4, %r3, 31;
shr.s32 %r60, %r3, 5;
mov.u32 %r46, %ctaid.y;
shl.b32 %r6, %r46, 5;
mov.u32 %r47, %ctaid.x;
shl.b32 %r7, %r47, 5;
setp.lt.s32	%p2, %r3, 32;
@%p2 bra BB1_7;
bra.uni BB1_4;

BB1_7:
add.s32 %r10, %r7, %r3;
setp.ge.s32	%p6, %r10, %r42;
@%p6 bra BB1_11;

setp.eq.s32	%p7, %r45, 0;
@%p7 bra BB1_10;

neg.f32 %f97, %f97;

BB1_10:
cvta.to.global.u64 %rd14, %rd3;
mov.u32 %r53, 1;
sub.s32 %r54, %r53, %r42;
mul.lo.s32 %r55, %r54, %r40;
setp.gt.s32	%p8, %r40, -1;
selp.b32	%r56, 0, %r55, %p8;
mad.lo.s32 %r57, %r10, %r40, %r56;
mul.wide.s32 %rd15, %r57, 8;
add.s64 %rd16, %rd14, %rd15;
ld.global.v2.f32 {%f19, %f20}, [%rd16];
mul.f32 %f23, %f96, %f19;
mul.f32 %f24, %f97, %f20;
mul.f32 %f25, %f97, %f19;
mul.wide.s32 %rd17, %r3, 8;
mov.u64 %rd18, _Z10ger_kernelI6float2S0_Li256ELi5ELb0EEv15cublasGerParamsIT_T0_E$__cuda_local_var_24088_36_non_const_xi;
add.s64 %rd19, %rd18, %rd17;
fma.rn.f32 %f26, %f96, %f20, %f25;
sub.f32 %f27, %f23, %f24;
st.shared.v2.f32 [%rd19], {%f27, %f26};
bra.uni BB1_11;

BB1_4:
setp.gt.s32	%p3, %r3, 63;
@%p3 bra BB1_11;

add.s32 %r8, %r3, -32;
add.s32 %r9, %r8, %r6;
setp.ge.s32	%p4, %r9, %r43;
@%p4 bra BB1_11;

cvta.to.global.u64 %rd8, %rd4;
mov.u32 %r48, 1;
sub.s32 %r49, %r48, %r43;
mul.lo.s32 %r50, %r49, %r41;
setp.gt.s32	%p5, %r41, -1;
selp.b32	%r51, 0, %r50, %p5;
mul.wide.s32 %rd9, %r8, 8;
mov.u64 %rd10, _Z10ger_kernelI6float2S0_Li256ELi5ELb0EEv15cublasGerParamsIT_T0_E$__cuda_local_var_24089_36_non_const_yj;
add.s64 %rd11, %rd10, %rd9;
mad.lo.s32 %r52, %r9, %r41, %r51;
mul.wide.s32 %rd12, %r52, 8;
add.s64 %rd13, %rd8, %rd12;
ld.global.v2.f32 {%f15, %f16}, [%rd13];
st.shared.v2.f32 [%rd11], {%f15, %f16};

BB1_11:
bar.sync 0;
add.s32 %r58, %r6, %r60;
add.s32 %r12, %r7, %r4;
setp.ge.s32	%p9, %r12, %r42;
@%p9 bra BB1_20;

mad.lo.s32 %r59, %r58, %r39, %r12;
mul.wide.u32 %rd20, %r4, 8;
mov.u64 %rd21, _Z10ger_kernelI6float2S0_Li256ELi5ELb0EEv15cublasGerParamsIT_T0_E$__cuda_local_var_24088_36_non_const_xi;
add.s64 %rd2, %rd21, %rd20;
shl.b32 %r14, %r39, 3;
setp.ge.s32	%p10, %r58, %r43;
@%p10 bra BB1_14;

mul.wide.s32 %rd22, %r59, 8;
add.s64 %rd23, %rd1, %rd22;
mul.wide.s32 %rd24, %r60, 8;
mov.u64 %rd25, _Z10ger_kernelI6float2S0_Li256ELi5ELb0EEv15cublasGerParamsIT_T0_E$__cuda_local_var_24089_36_non_const_yj;
add.s64 %rd26, %rd25, %rd24;
ld.shared.v2.f32 {%f28, %f29}, [%rd26];
ld.shared.v2.f32 {%f32, %f33}, [%rd2];
ld.global.v2.f32 {%f36, %f37}, [%rd23];
fma.rn.f32 %f40, %f32, %f28, %f36;
fma.rn.f32 %f41, %f32, %f29, %f37;
mul.f32 %f42, %f33, %f29;
fma.rn.f32 %f43, %f33, %f28, %f41;
sub.f32 %f44, %f40, %f42;
st.global.v2.f32 [%rd23], {%f44, %f43};
add.s32 %r59, %r59, %r14;
add.s32 %r60, %r60, 8;
add.s32 %r58, %r58, 8;

BB1_14:
setp.ge.s32	%p11, %r58, %r43;
@%p11 bra BB1_16;

mul.wide.s32 %rd27, %r59, 8;
add.s64 %rd28, %rd1, %rd27;
mul.wide.s32 %rd29, %r60, 8;
mov.u64 %rd30, _Z10ger_kernelI6float2S0_Li256ELi5ELb0EEv15cublasGerParamsIT_T0_E$__cuda_local_var_24089_36_non_const_yj;
add.s64 %rd31, %rd30, %rd29;
ld.shared.v2.f32 {%f45, %f46}, [%rd31];
ld.shared.v2.f32 {%f49, %f50}, [%rd2];
ld.global.v2.f32 {%f53, %f54}, [%rd28];
fma.rn.f32 %f57, %f49, %f45, %f53;
fma.rn.f32 %f58, %f49, %f46, %f54;
mul.f32 %f59, %f50, %f46;
fma.rn.f32 %f60, %f50, %f45, %f58;
sub.f32 %f61, %f57, %f59;
st.global.v2.f32 [%rd28], {%f61, %f60};
add.s32 %r59, %r59, %r14;
add.s32 %r60, %r60, 8;
add.s32 %r58, %r58, 8;

BB1_16:
setp.ge.s32	%p12, %r58, %r43;
@%p12 bra BB1_18;

mul.wide.s32 %rd32, %r59, 8;
add.s64 %rd33, %rd1, %rd32;
mul.wide.s32 %rd34, %r60, 8;
mov.u64 %rd35, _Z10ger_kernelI6float2S0_Li256ELi5ELb0EEv15cublasGerParamsIT_T0_E$__cuda_local_var_24089_36_non_const_yj;
add.s64 %rd36, %rd35, %rd34;
ld.shared.v2.f32 {%f62, %f63}, [%rd36];
ld.shared.v2.f32 {%f66, %f67}, [%rd2];
ld.global.v2.f32 {%f70, %f71}, [%rd33];
fma.rn.f32 %f74, %f66, %f62, %f70;
fma.rn.f32 %f75, %f66, %f63, %f71;
mul.f32 %f76, %f67, %f63;
fma.rn.f32 %f77, %f67, %f62, %f75;
sub.f32 %f78, %f74, %f76;
st.global.v2.f32 [%rd33], {%f78, %f77};
add.s32 %r59, %r59, %r14;
add.s32 %r60, %r60, 8;
add.s32 %r58, %r58, 8;

BB1_18:
setp.ge.s32	%p13, %r58, %r43;
@%p13 bra BB1_20;

mul.wide.s32 %rd37, %r59, 8;
add.s64 %rd38, %rd1, %rd37;
mul.wide.s32 %rd39, %r60, 8;
mov.u64 %rd40, _Z10ger_kernelI6float2S0_Li256ELi5ELb0EEv15cublasGerParamsIT_T0_E$__cuda_local_var_24089_36_non_const_yj;
add.s64 %rd41, %rd40, %rd39;
ld.shared.v2.f32 {%f79, %f80}, [%rd41];
ld.shared.v2.f32 {%f83, %f84}, [%rd2];
ld.global.v2.f32 {%f87, %f88}, [%rd38];
fma.rn.f32 %f91, %f83, %f79, %f87;
fma.rn.f32 %f92, %f83, %f80, %f88;
mul.f32 %f93, %f84, %f80;
fma.rn.f32 %f94, %f84, %f79, %f92;
sub.f32 %f95, %f91, %f93;
st.global.v2.f32 [%rd38], {%f95, %f94};

BB1_20:
ret;
}

.entry _Z10ger_kernelI6float2S0_Li256ELi5ELb1EEv15cublasGerParamsIT_T0_E(
.param .align 8 .b8 _Z10ger_kernelI6float2S0_Li256ELi5ELb1EEv15cublasGerParamsIT_T0_E_param_0[72]
)
{
.reg .pred %p<14>;
.reg .b16 %rs<9>;
.reg .f32 %f<99>;
.reg .b32 %r<61>;
.reg .b64 %rd<42>;

	.shared .align 8 .b8 _Z10ger_kernelI6float2S0_Li256ELi5ELb1EEv15cublasGerParamsIT_T0_E$__cuda_local_var_24088_36_non_const_xi[272];

	.shared .align 8 .b8 _Z10ger_kernelI6float2S0_Li256ELi5ELb1EEv15cublasGerParamsIT_T0_E$__cuda_local_var_24089_36_non_const_yj[272];

ld.param.v2.u32 {%r40, %r41}, [_Z10ger_kernelI6float2S0_Li256ELi5ELb1EEv15cublasGerParamsIT_T0_E_param_0+56];
ld.param.v2.u32 {%r42, %r43}, [_Z10ger_kernelI6float2S0_Li256ELi5ELb1EEv15cublasGerParamsIT_T0_E_param_0+48];
ld.param.v2.u32 {%r44, %r45}, [_Z10ger_kernelI6float2S0_Li256ELi5ELb1EEv15cublasGerParamsIT_T0_E_param_0+40];
ld.param.u32 %r39, [_Z10ger_kernelI6float2S0_Li256ELi5ELb1EEv15cublasGerParamsIT_T0_E_param_0+64];
ld.param.f32 %f12, [_Z10ger_kernelI6float2S0_Li256ELi5ELb1EEv15cublasGerParamsIT_T0_E_param_0+36];
ld.param.f32 %f11, [_Z10ger_kernelI6float2S0_Li256ELi5ELb1EEv15cublasGerParamsIT_T0_E_param_0+32];
ld.param.u64 %rd6, [_Z10ger_kernelI6float2S0_Li256ELi5ELb1EEv15cublasGerParamsIT_T0_E_param_0+24];
ld.param.u64 %rd4, [_Z10ger_kernelI6float2S0_Li256ELi5ELb1EEv15cublasGerParamsIT_T0_E_param_0+8];
ld.param.u64 %rd3, [_Z10ger_kernelI6float2S0_Li256ELi5ELb1EEv15cublasGerParamsIT_T0_E_param_0];
ld.param.u64 %rd5, [_Z10ger_kernelI6float2S0_Li256ELi5ELb1EEv15cublasGerParamsIT_T0_E_param_0+16];
cvta.to.global.u64 %rd1, %rd5;
setp.eq.s32	%p1, %r44, 0;
@%p1 bra BB2_2;

cvta.to.global.u64 %rd7, %rd6;
ld.global.v2.f32 {%f13, %f14}, [%rd7];
mov.f32 %f98, %f14;
mov.f32 %f97, %f13;
bra.uni BB2_3;

BB2_2:
mov.f32 %f97, %f11;
mov.f32 %f98, %f12;

BB2_3:
mov.u32 %r3, %tid.x;
and.b32 %r4, %r3, 31;
shr.s32 %r60, %r3, 5;
mov.u32 %r46, %ctaid.y;
shl.b32 %r6, %r46, 5;
mov.u32 %r47, %ctaid.x;
shl.b32 %r7, %r47, 5;
setp.lt.s32	%p2, %r3, 32;
@%p2 bra BB2_7;
bra.uni BB2_4;

BB2_7:
add.s32 %r10, %r7, %r3;
setp.ge.s32	%p6, %r10, %r42;
@%p6 bra BB2_11;

setp.eq.s32	%p7, %r45, 0;
@%p7 bra BB2_10;

neg.f32 %f98, %f98;

BB2_10:
cvta.to.global.u64 %rd14, %rd3;
mov.u32 %r53, 1;
sub.s32 %r54, %r53, %r42;
mul.lo.s32 %r55, %r54, %r40;
setp.gt.s32	%p8, %r40, -1;
selp.b32	%r56, 0, %r55, %p8;
mad.lo.s32 %r57, %r10, %r40, %r56;
mul.wide.s32 %rd15, %r57, 8;
add.s64 %rd16, %rd14, %rd15;
ld.global.v2.f32 {%f20, %f21}, [%rd16];
mul.f32 %f24, %f97, %f20;
mul.f32 %f25, %f98, %f21;
mul.f32 %f26, %f98, %f20;
mul.wide.s32 %rd17, %r3, 8;
mov.u64 %rd18, _Z10ger_kernelI6float2S0_Li256ELi5ELb1EEv15cublasGerParamsIT_T0_E$__cuda_local_var_24088_36_non_const_xi;
add.s64 %rd19, %rd18, %rd17;
fma.rn.f32 %f27, %f97, %f21, %f26;
sub.f32 %f28, %f24, %f25;
st.shared.v2.f32 [%rd19], {%f28, %f27};
bra.uni BB2_11;

BB2_4:
setp.gt.s32	%p3, %r3, 63;
@%p3 bra BB2_11;

add.s32 %r8, %r3, -32;
add.s32 %r9, %r8, %r6;
setp.ge.s32	%p4, %r9, %r43;
@%p4 bra BB2_11;

cvta.to.global.u64 %rd8, %rd4;
mov.u32 %r48, 1;
sub.s32 %r49, %r48, %r43;
mul.lo.s32 %r50, %r49, %r41;
setp.gt.s32	%p5, %r41, -1;
selp.b32	%r51, 0, %r50, %p5;
mad.lo.s32 %r52, %r9, %r41, %r51;
mul.wide.s32 %rd9, %r52, 8;
add.s64 %rd10, %rd8, %rd9;
ld.global.v2.f32 {%f15, %f16}, [%rd10];
mul.wide.s32 %rd11, %r8, 8;
mov.u64 %rd12, _Z10ger_kernelI6float2S0_Li256ELi5ELb1EEv15cublasGerParamsIT_T0_E$__cuda_local_var_24089_36_non_const_yj;
add.s64 %rd13, %rd12, %rd11;
neg.f32 %f19, %f16;
st.shared.v2.f32 [%rd13], {%f15, %f19};

BB2_11:
bar.sync 0;
add.s32 %r58, %r6, %r60;
add.s32 %r12, %r7, %r4;
setp.ge.s32	%p9, %r12, %r42;
@%p9 bra BB2_20;

mad.lo.s32 %r59, %r58, %r39, %r12;
mul.wide.u32 %rd20, %r4, 8;
mov.u64 %rd21, _Z10ger_kernelI6float2S0_Li256ELi5ELb1EEv15cublasGerParamsIT_T0_E$__cuda_local_var_24088_36_non_const_xi;
add.s64 %rd2, %rd21, %rd20;
shl.b32 %r14, %r39, 3;
setp.ge.s32	%p10, %r58, %r43;
@%p10 bra BB2_14;

mul.wide.s32 %rd22, %r59, 8;
add.s64 %rd23, %rd1, %rd22;
mul.wide.s32 %rd24, %r60, 8;
mov.u64 %rd25, _Z10ger_kernelI6float2S0_Li256ELi5ELb1EEv15cublasGerParamsIT_T0_E$__cuda_local_var_24089_36_non_const_yj;
add.s64 %rd26, %rd25, %rd24;
ld.shared.v2.f32 {%f29, %f30}, [%rd26];
ld.shared.v2.f32 {%f33, %f34}, [%rd2];
ld.global.v2.f32 {%f37, %f38}, [%rd23];
fma.rn.f32 %f41, %f33, %f29, %f37;
fma.rn.f32 %f42, %f33, %f30, %f38;
mul.f32 %f43, %f34, %f30;
fma.rn.f32 %f44, %f34, %f29, %f42;
sub.f32 %f45, %f41, %f43;
st.global.v2.f32 [%rd23], {%f45, %f44};
add.s32 %r59, %r59, %r14;
add.s32 %r60, %r60, 8;
add.s32 %r58, %r58, 8;

BB2_14:
setp.ge.s32	%p11, %r58, %r43;
@%p11 bra BB2_16;

mul.wide.s32 %rd27, %r59, 8;
add.s64 %rd28, %rd1, %rd27;
mul.wide.s32 %rd29, %r60, 8;
mov.u64 %rd30, _Z10ger_kernelI6float2S0_Li256ELi5ELb1EEv15cublasGerParamsIT_T0_E$__cuda_local_var_24089_36_non_const_yj;
add.s64 %rd31, %rd30, %rd29;
ld.shared.v2.f32 {%f46, %f47}, [%rd31];
ld.shared.v2.f32 {%f50, %f51}, [%rd2];
ld.global.v2.f32 {%f54, %f55}, [%rd28];
fma.rn.f32 %f58, %f50, %f46, %f54;
fma.rn.f32 %f59, %f50, %f47, %f55;
mul.f32 %f60, %f51, %f47;
fma.rn.f32 %f61, %f51, %f46, %f59;
sub.f32 %f62, %f58, %f60;
st.global.v2.f32 [%rd28], {%f62, %f61};
add.s32 %r59, %r59, %r14;
add.s32 %r60, %r60, 8;
add.s32 %r58, %r58, 8;

BB2_16:
setp.ge.s32	%p12, %r58, %r43;
@%p12 bra BB2_18;

mul.wide.s32 %rd32, %r59, 8;
add.s64 %rd33, %rd1, %rd32;
mul.wide.s32 %rd34, %r60, 8;
mov.u64 %rd35, _Z10ger_kernelI6float2S0_Li256ELi5ELb1EEv15cublasGerParamsIT_T0_E$__cuda_local_var_24089_36_non_const_yj;
add.s64 %rd36, %rd35, %rd34;
ld.shared.v2.f32 {%f63, %f64}, [%rd36];
ld.shared.v2.f32 {%f67, %f68}, [%rd2];
ld.global.v2.f32 {%f71, %f72}, [%rd33];
fma.rn.f32 %f75, %f67, %f63, %f71;
fma.rn.f32 %f76, %f67, %f64, %f72;
mul.f32 %f77, %f68, %f64;
fma.rn.f32 %f78, %f68, %f63, %f76;
sub.f32 %f79, %f75, %f77;
st.global.v2.f32 [%rd33], {%f79, %f78};
add.s32 %r59, %r59, %r14;
add.s32 %r60, %r60, 8;
add.s32 %r58, %r58, 8;

BB2_18:
setp.ge.s32	%p13, %r58, %r43;
@%p13 bra BB2_20;

mul.wide.s32 %rd37, %r59, 8;
add.s64 %rd38, %rd1, %rd37;
mul.wide.s32 %rd39, %r60, 8;
mov.u64 %rd40, _Z10ger_kernelI6float2S0_Li256ELi5ELb1EEv15cublasGerParamsIT_T0_E$__cuda_local_var_24089_36_non_const_yj;
add.s64 %rd41, %rd40, %rd39;
ld.shared.v2.f32 {%f80, %f81}, [%rd41];
ld.shared.v2.f32 {%f84, %f85}, [%rd2];
ld.global.v2.f32 {%f88, %f89}, [%rd38];
fma.rn.f32 %f92, %f84, %f80, %f88;
fma.rn.f32 %f93, %f84, %f81, %f89;
mul.f32 %f94, %f85, %f81;
fma.rn.f32 %f95, %f85, %f80, %f93;
sub.f32 %f96, %f92, %f94;
st.global.v2.f32 [%rd38], {%f96, %f95};

BB2_20:
ret;
}




// ===== COMPILED SASS (sm_100) =====

	.target	sm_100

	.elftype	@"ET_EXEC"


//--------------------- .note.nv.tkinfo           --------------------------
	.section	.note.nv.tkinfo,"",@"SHT_NOTE"
	.sectionflags	@"SHF_NOTE_NV_TKINFO"
	.tkinfo
        /*0018*/ 	.word	0x00000002
        /*0030*/ 	.string	""
        /*0030*/ 	.string	"ptxas"
        /*0030*/ 	.string	"Cuda compilation tools, release 13.0, V13.0.88"
        /*0030*/ 	.string	"Build cuda_13.0.r13.0/compiler.36424714_0"
        /*0030*/ 	.string	"-arch sm_100 "



//--------------------- .note.nv.cuinfo           --------------------------
	.section	.note.nv.cuinfo,"",@"SHT_NOTE"
	.sectionflags	@"SHF_NOTE_NV_CUINFO"
        /*0018*/ 	.short	0x0002
        /*001a*/ 	.short	0x0032
        /*001c*/ 	.short	0x0082
	.zero		2


//--------------------- .nv.info                  --------------------------
	.section	.nv.info,"",@"SHT_CUDA_INFO"
	.align	4


	//----- nvinfo : EIATTR_REGCOUNT
	.align		4
        /*0000*/ 	.byte	0x04, 0x2f
        /*0002*/ 	.short	(.L_1 - .L_0)
	.align		4
.L_0:
        /*0004*/ 	.word	index@(_Z10ger_kernelIffLi256ELi5ELb0EEv15cublasGerParamsIT_T0_E)
        /*0008*/ 	.word	0x0000000f


	//----- nvinfo : EIATTR_FRAME_SIZE
	.align		4
.L_1:
        /*000c*/ 	.byte	0x04, 0x11
        /*000e*/ 	.short	(.L_3 - .L_2)
	.align		4
.L_2:
        /*0010*/ 	.word	index@(_Z10ger_kernelIffLi256ELi5ELb0EEv15cublasGerParamsIT_T0_E)
        /*0014*/ 	.word	0x00000000


	//----- nvinfo : EIATTR_REGCOUNT
	.align		4
.L_3:
        /*0018*/ 	.byte	0x04, 0x2f
        /*001a*/ 	.short	(.L_5 - .L_4)
	.align		4
.L_4:
        /*001c*/ 	.word	index@(_Z10ger_kernelI6float2S0_Li256ELi5ELb0EEv15cublasGerParamsIT_T0_E)
        /*0020*/ 	.word	0x00000012


	//----- nvinfo : EIATTR_FRAME_SIZE
	.align		4
.L_5:
        /*0024*/ 	.byte	0x04, 0x11
        /*0026*/ 	.short	(.L_7 - .L_6)
	.align		4
.L_6:
        /*0028*/ 	.word	index@(_Z10ger_kernelI6float2S0_Li256ELi5ELb0EEv15cublasGerParamsIT_T0_E)
        /*002c*/ 	.word	0x00000000


	//----- nvinfo : EIATTR_REGCOUNT
	.align		4
.L_7:
        /*0030*/ 	.byte	0x04, 0x2f
        /*0032*/ 	.short	(.L_9 - .L_8)
	.align		4
.L_8:
        /*0034*/ 	.word	index@(_Z10ger_kernelI6float2S0_Li256ELi5ELb1EEv15cublasGerParamsIT_T0_E)
        /*0038*/ 	.word	0x00000012


	//----- nvinfo : EIATTR_FRAME_SIZE
	.align		4
.L_9:
        /*003c*/ 	.byte	0x04, 0x11
        /*003e*/ 	.short	(.L_11 - .L_10)
	.align		4
.L_10:
        /*0040*/ 	.word	index@(_Z10ger_kernelI6float2S0_Li256ELi5ELb1EEv15cublasGerParamsIT_T0_E)
        /*0044*/ 	.word	0x00000000


	//----- nvinfo : EIATTR_MIN_STACK_SIZE
	.align		4
.L_11:
        /*0048*/ 	.byte	0x04, 0x12
        /*004a*/ 	.short	(.L_13 - .L_12)
	.align		4
.L_12:
        /*004c*/ 	.word	index@(_Z10ger_kernelI6float2S0_Li256ELi5ELb1EEv15cublasGerParamsIT_T0_E)
        /*0050*/ 	.word	0x00000000


	//----- nvinfo : EIATTR_MIN_STACK_SIZE
	.align		4
.L_13:
        /*0054*/ 	.byte	0x04, 0x12
        /*0056*/ 	.short	(.L_15 - .L_14)
	.align		4
.L_14:
        /*0058*/ 	.word	index@(_Z10ger_kernelI6float2S0_Li256ELi5ELb0EEv15cublasGerParamsIT_T0_E)
        /*005c*/ 	.word	0x00000000


	//----- nvinfo : EIATTR_MIN_STACK_SIZE
	.align		4
.L_15:
        /*0060*/ 	.byte	0x04, 0x12
        /*0062*/ 	.short	(.L_17 - .L_16)
	.align		4
.L_16:
        /*0064*/ 	.word	index@(_Z10ger_kernelIffLi256ELi5ELb0EEv15cublasGerParamsIT_T0_E)
        /*0068*/ 	.word	0x00000000
.L_17:


//--------------------- .nv.compat                --------------------------
	.section	.nv.compat,"",@"SHT_CUDA_COMPAT_INFO"
	.align	4
        /*0000*/ 	.byte	0x02, 0x09, 0x00, 0x00, 0x02, 0x02, 0x01, 0x00, 0x02, 0x05, 0x05, 0x00, 0x03, 0x07, 0x01, 0x01
        /*0010*/ 	.byte	0x02, 0x03, 0x00, 0x00, 0x02, 0x06, 0x01, 0x00, 0x04, 0x0b, 0x08, 0x00, 0x09, 0x00, 0x00, 0x00
        /*0020*/ 	.byte	0x00, 0x00, 0x00, 0x00


//--------------------- .nv.info._Z10ger_kernelI6float2S0_Li256ELi5ELb1EEv15cublasGerParamsIT_T0_E --------------------------
	.section	.nv.info._Z10ger_kernelI6float2S0_Li256ELi5ELb1EEv15cublasGerParamsIT_T0_E,"",@"SHT_CUDA_INFO"
	.sectionflags	@""
	.align	4


	//----- nvinfo : EIATTR_CUDA_API_VERSION
	.align		4
        /*0000*/ 	.byte	0x04, 0x37
        /*0002*/ 	.short	(.L_19 - .L_18)
.L_18:
        /*0004*/ 	.word	0x00000082


	//----- nvinfo : EIATTR_KPARAM_INFO
	.align		4
.L_19:
        /*0008*/ 	.byte	0x04, 0x17
        /*000a*/ 	.short	(.L_21 - .L_20)
.L_20:
        /*000c*/ 	.word	0x00000000
        /*0010*/ 	.short	0x0000
        /*0012*/ 	.short	0x0000
        /*0014*/ 	.byte	0x00, 0xf0, 0x21, 0x01


	//----- nvinfo : EIATTR_SPARSE_MMA_MASK
	.align		4
.L_21:
        /*0018*/ 	.byte	0x03, 0x50
        /*001a*/ 	.short	0x0000


	//----- nvinfo : EIATTR_MAXREG_COUNT
	.align		4
        /*001c*/ 	.byte	0x03, 0x1b
        /*001e*/ 	.short	0x00ff


	//----- nvinfo : EIATTR_NUM_BARRIERS
	.align		4
        /*0020*/ 	.byte	0x02, 0x4c
        /*0022*/ 	.byte	0x01
	.zero		1


	//----- nvinfo : EIATTR_MERCURY_ISA_VERSION
	.align		4
        /*0024*/ 	.byte	0x03, 0x5f
        /*0026*/ 	.short	0x0101


	//----- nvinfo : EIATTR_VRC_CTA_INIT_COUNT
	.align		4
        /*0028*/ 	.byte	0x02, 0x4a
	.zero		1
	.zero		1


	//----- nvinfo : EIATTR_EXIT_INSTR_OFFSETS
	.align		4
        /*002c*/ 	.byte	0x04, 0x1c
        /*002e*/ 	.short	(.L_23 - .L_22)


	//   ....[0]....
.L_22:
        /*0030*/ 	.word	0x00000460


	//   ....[1]....
        /*0034*/ 	.word	0x000008d0


	//   ....[2]....
        /*0038*/ 	.word	0x000009b0


	//----- nvinfo : EIATTR_CRS_STACK_SIZE
	.align		4
.L_23:
        /*003c*/ 	.byte	0x04, 0x1e
        /*003e*/ 	.short	(.L_25 - .L_24)
.L_24:
        /*0040*/ 	.word	0x00000000


	//----- nvinfo : EIATTR_CBANK_PARAM_SIZE
	.align		4
.L_25:
        /*0044*/ 	.byte	0x03, 0x19
        /*0046*/ 	.short	0x0048


	//----- nvinfo : EIATTR_PARAM_CBANK
	.align		4
        /*0048*/ 	.byte	0x04, 0x0a
        /*004a*/ 	.short	(.L_27 - .L_26)
	.align		4
.L_26:
        /*004c*/ 	.word	index@(.nv.constant0._Z10ger_kernelI6float2S0_Li256ELi5ELb1EEv15cublasGerParamsIT_T0_E)
        /*0050*/ 	.short	0x0380
        /*0052*/ 	.short	0x0048


	//----- nvinfo : EIATTR_SW_WAR
	.align		4
.L_27:
        /*0054*/ 	.byte	0x04, 0x36
        /*0056*/ 	.short	(.L_29 - .L_28)
.L_28:
        /*0058*/ 	.word	0x00000008
.L_29:


//--------------------- .nv.info._Z10ger_kernelI6float2S0_Li256ELi5ELb0EEv15cublasGerParamsIT_T0_E --------------------------
	.section	.nv.info._Z10ger_kernelI6float2S0_Li256ELi5ELb0EEv15cublasGerParamsIT_T0_E,"",@"SHT_CUDA_INFO"
	.sectionflags	@""
	.align	4


	//----- nvinfo : EIATTR_CUDA_API_VERSION
	.align		4
        /*0000*/ 	.byte	0x04, 0x37
        /*0002*/ 	.short	(.L_31 - .L_30)
.L_30:
        /*0004*/ 	.word	0x00000082


	//----- nvinfo : EIATTR_KPARAM_INFO
	.align		4
.L_31:
        /*0008*/ 	.byte	0x04, 0x17
        /*000a*/ 	.short	(.L_33 - .L_32)
.L_32:
        /*000c*/ 	.word	0x00000000
        /*0010*/ 	.short	0x0000
        /*0012*/ 	.short	0x0000
        /*0014*/ 	.byte	0x00, 0xf0, 0x21, 0x01


	//----- nvinfo : EIATTR_SPARSE_MMA_MASK
	.align		4
.L_33:
        /*0018*/ 	.byte	0x03, 0x50
        /*001a*/ 	.short	0x0000


	//----- nvinfo : EIATTR_MAXREG_COUNT
	.align		4
        /*001c*/ 	.byte	0x03, 0x1b
        /*001e*/ 	.short	0x00ff


	//----- nvinfo : EIATTR_NUM_BARRIERS
	.align		4
        /*0020*/ 	.byte	0x02, 0x4c
        /*0022*/ 	.byte	0x01
	.zero		1


	//----- nvinfo : EIATTR_MERCURY_ISA_VERSION
	.align		4
        /*0024*/ 	.byte	0x03, 0x5f
        /*0026*/ 	.short	0x0101


	//----- nvinfo : EIATTR_VRC_CTA_INIT_COUNT
	.align		4
        /*0028*/ 	.byte	0x02, 0x4a
	.zero		1
	.zero		1


	//----- nvinfo : EIATTR_EXIT_INSTR_OFFSETS
	.align		4
        /*002c*/ 	.byte	0x04, 0x1c
        /*002e*/ 	.short	(.L_35 - .L_34)


	//   ....[0]....
.L_34:
        /*0030*/ 	.word	0x00000450


	//   ....[1]....
        /*0034*/ 	.word	0x000008c0


	//   ....[2]....
        /*0038*/ 	.word	0x000009a0


	//----- nvinfo : EIATTR_CRS_STACK_SIZE
	.align		4
.L_35:
        /*003c*/ 	.byte	0x04, 0x1e
        /*003e*/ 	.short	(.L_37 - .L_36)
.L_36:
        /*0040*/ 	.word	0x00000000


	//----- nvinfo : EIATTR_CBANK_PARAM_SIZE
	.align		4
.L_37:
        /*0044*/ 	.byte	0x03, 0x19
        /*0046*/ 	.short	0x0048


	//----- nvinfo : EIATTR_PARAM_CBANK
	.align		4
        /*0048*/ 	.byte	0x04, 0x0a
        /*004a*/ 	.short	(.L_39 - .L_38)
	.align		4
.L_38:
        /*004c*/ 	.word	index@(.nv.constant0._Z10ger_kernelI6float2S0_Li256ELi5ELb0EEv15cublasGerParamsIT_T0_E)
        /*0050*/ 	.short	0x0380
        /*0052*/ 	.short	0x0048


	//----- nvinfo : EIATTR_SW_WAR
	.align		4
.L_39:
        /*0054*/ 	.byte	0x04, 0x36
        /*0056*/ 	.short	(.L_41 - .L_40)
.L_40:
        /*0058*/ 	.word	0x00000008
.L_41:


//--------------------- .nv.info._Z10ger_kernelIffLi256ELi5ELb0EEv15cublasGerParamsIT_T0_E --------------------------
	.section	.nv.info._Z10ger_kernelIffLi256ELi5ELb0EEv15cublasGerParamsIT_T0_E,"",@"SHT_CUDA_INFO"
	.sectionflags	@""
	.align	4


	//----- nvinfo : EIATTR_CUDA_API_VERSION
	.align		4
        /*0000*/ 	.byte	0x04, 0x37
        /*0002*/ 	.short	(.L_43 - .L_42)
.L_42:
        /*0004*/ 	.word	0x00000082


	//----- nvinfo : EIATTR_KPARAM_INFO
	.align		4
.L_43:
        /*0008*/ 	.byte	0x04, 0x17
        /*000a*/ 	.short	(.L_45 - .L_44)
.L_44:
        /*000c*/ 	.word	0x00000000
        /*0010*/ 	.short	0x0000
        /*0012*/ 	.short	0x0000
        /*0014*/ 	.byte	0x00, 0xf0, 0x01, 0x01


	//----- nvinfo : EIATTR_SPARSE_MMA_MASK
	.align		4
.L_45:
        /*0018*/ 	.byte	0x03, 0x50
        /*001a*/ 	.short	0x0000


	//----- nvinfo : EIATTR_MAXREG_COUNT
	.align		4
        /*001c*/ 	.byte	0x03, 0x1b
        /*001e*/ 	.short	0x00ff


	//----- nvinfo : EIATTR_NUM_BARRIERS
	.align		4
        /*0020*/ 	.byte	0x02, 0x4c
        /*0022*/ 	.byte	0x01
	.zero		1


	//----- nvinfo : EIATTR_MERCURY_ISA_VERSION
	.align		4
        /*0024*/ 	.byte	0x03, 0x5f
        /*0026*/ 	.short	0x0101


	//----- nvinfo : EIATTR_VRC_CTA_INIT_COUNT
	.align		4
        /*0028*/ 	.byte	0x02, 0x4a
	.zero		1
	.zero		1


	//----- nvinfo : EIATTR_EXIT_INSTR_OFFSETS
	.align		4
        /*002c*/ 	.byte	0x04, 0x1c
        /*002e*/ 	.short	(.L_47 - .L_46)


	//   ....[0]....
.L_46:
        /*0030*/ 	.word	0x000003e0


	//   ....[1]....
        /*0034*/ 	.word	0x000007c0


	//   ....[2]....
        /*0038*/ 	.word	0x00000870


	//----- nvinfo : EIATTR_CRS_STACK_SIZE
	.align		4
.L_47:
        /*003c*/ 	.byte	0x04, 0x1e
        /*003e*/ 	.short	(.L_49 - .L_48)
.L_48:
        /*0040*/ 	.word	0x00000000


	//----- nvinfo : EIATTR_CBANK_PARAM_SIZE
	.align		4
.L_49:
        /*0044*/ 	.byte	0x03, 0x19
        /*0046*/ 	.short	0x0040


	//----- nvinfo : EIATTR_PARAM_CBANK
	.align		4
        /*0048*/ 	.byte	0x04, 0x0a
        /*004a*/ 	.short	(.L_51 - .L_50)
	.align		4
.L_50:
        /*004c*/ 	.word	index@(.nv.constant0._Z10ger_kernelIffLi256ELi5ELb0EEv15cublasGerParamsIT_T0_E)
        /*0050*/ 	.short	0x0380
        /*0052*/ 	.short	0x0040


	//----- nvinfo : EIATTR_SW_WAR
	.align		4
.L_51:
        /*0054*/ 	.byte	0x04, 0x36
        /*0056*/ 	.short	(.L_53 - .L_52)
.L_52:
        /*0058*/ 	.word	0x00000008
.L_53:


//--------------------- .nv.callgraph             --------------------------
	.section	.nv.callgraph,"",@"SHT_CUDA_CALLGRAPH"
	.align	4
	.sectionentsize	8
	.align		4
        /*0000*/ 	.word	0x00000000
	.align		4
        /*0004*/ 	.word	0xffffffff
	.align		4
        /*0008*/ 	.word	0x00000000
	.align		4
        /*000c*/ 	.word	0xfffffffe
	.align		4
        /*0010*/ 	.word	0x00000000
	.align		4
        /*0014*/ 	.word	0xfffffffd
	.align		4
        /*0018*/ 	.word	0x00000000
	.align		4
        /*001c*/ 	.word	0xfffffffc


//--------------------- .text._Z10ger_kernelI6float2S0_Li256ELi5ELb1EEv15cublasGerParamsIT_T0_E --------------------------
	.section	.text._Z10ger_kernelI6float2S0_Li256ELi5ELb1EEv15cublasGerParamsIT_T0_E,"ax",@progbits
	.align	128
.text._Z10ger_kernelI6float2S0_Li256ELi5ELb1EEv15cublasGerParamsIT_T0_E:
        .type           _Z10ger_kernelI6float2S0_Li256ELi5ELb1EEv15cublasGerParamsIT_T0_E,@function
        .size           _Z10ger_kernelI6float2S0_Li256ELi5ELb1EEv15cublasGerParamsIT_T0_E,(.L_x_24 - _Z10ger_kernelI6float2S0_Li256ELi5ELb1EEv15cublasGerParamsIT_T0_E)
        .other          _Z10ger_kernelI6float2S0_Li256ELi5ELb1EEv15cublasGerParamsIT_T0_E,@"STO_CUDA_ENTRY STV_DEFAULT"
_Z10ger_kernelI6float2S0_Li256ELi5ELb1EEv15cublasGerParamsIT_T0_E:
[----:B------:R-:W-:Y:S01]  /*0000*/  LDC R1, c[0x0][0x37c] ;  /* 0x0000df00ff017b82 */ /* 0x000fe20000000800 */
[----:B------:R-:W0:Y:S01]  /*0010*/  LDCU UR4, c[0x0][0x3a8] ;  /* 0x00007500ff0477ac */ /* 0x000e220008000800 */
[----:B------:R-:W1:Y:S01]  /*0020*/  LDCU.64 UR6, c[0x0][0x358] ;  /* 0x00006b00ff0677ac */ /* 0x000e620008000a00 */
[----:B0-----:R-:W-:-:S13]  /*0030*/  ISETP.NE.AND P0, PT, RZ, UR4, PT ;  /* 0x00000004ff007c0c */ /* 0x001fda000bf05270 */
[----:B------:R-:W1:Y:S02]  /*0040*/  @P0 LDC.64 R8, c[0x0][0x398] ;  /* 0x0000e600ff080b82 */ /* 0x000e640000000a00 */
[----:B-1----:R0:W5:Y:S01]  /*0050*/  @P0 LDG.E.64 R2, desc[UR6][R8.64] ;  /* 0x0000000608020981 */ /* 0x002162000c1e1b00 */
[----:B------:R-:W-:Y:S01]  /*0060*/  BSSY.RECONVERGENT B0, `(.L_x_0) ;  /* 0x000003b000007945 */ /* 0x000fe20003800200 */
[----:B------:R-:W1:Y:S01]  /*0070*/  S2R R12, SR_TID.X ;  /* 0x00000000000c7919 */ /* 0x000e620000002100 */
[----:B------:R-:W2:Y:S01]  /*0080*/  S2R R5, SR_CTAID.Y ;  /* 0x0000000000057919 */ /* 0x000ea20000002600 */
[----:B------:R-:W3:Y:S01]  /*0090*/  S2R R7, SR_CTAID.X ;  /* 0x0000000000077919 */ /* 0x000ee20000002500 */
[C---:B-1----:R-:W-:Y:S02]  /*00a0*/  LOP3.LUT R4, R12.reuse, 0x1f, RZ, 0xc0, !PT ;  /* 0x0000001f0c047812 */ /* 0x042fe400078ec0ff */
[----:B------:R-:W-:Y:S01]  /*00b0*/  SHF.R.S32.HI R0, RZ, 0x5, R12 ;  /* 0x00000005ff007819 */ /* 0x000fe2000001140c */
[----:B------:R-:W1:Y:S08]  /*00c0*/  @!P0 LDC R2, c[0x0][0x3a0] ;  /* 0x0000e800ff028b82 */ /* 0x000e700000000800 */
[----:B------:R-:W4:Y:S01]  /*00d0*/  @!P0 LDC R3, c[0x0][0x3a4] ;  /* 0x0000e900ff038b82 */ /* 0x000f220000000800 */
[----:B------:R-:W-:-:S13]  /*00e0*/  ISETP.GE.AND P0, PT, R12, 0x20, PT ;  /* 0x000000200c00780c */ /* 0x000fda0003f06270 */
[----:B0-23--:R-:W-:Y:S05]  /*00f0*/  @!P0 BRA `(.L_x_1) ;  /* 0x0000000000608947 */ /* 0x00dfea0003800000 */
[----:B------:R-:W-:-:S13]  /*0100*/  ISETP.GT.AND P0, PT, R12, 0x3f, PT ;  /* 0x0000003f0c00780c */ /* 0x000fda0003f04270 */
[----:B------:R-:W-:Y:S05]  /*0110*/  @P0 BRA `(.L_x_2) ;  /* 0x0000000000bc0947 */ /* 0x000fea0003800000 */
[----:B------:R-:W0:Y:S01]  /*0120*/  LDC R9, c[0x0][0x3b4] ;  /* 0x0000ed00ff097b82 */ /* 0x000e220000000800 */
[----:B------:R-:W-:-:S04]  /*0130*/  IADD3 R6, PT, PT, R12, -0x20, RZ ;  /* 0xffffffe00c067810 */ /* 0x000fc80007ffe0ff */
[----:B------:R-:W-:-:S04]  /*0140*/  LEA R8, R5, R6, 0x5 ;  /* 0x0000000605087211 */ /* 0x000fc800078e28ff */
[----:B0-----:R-:W-:-:S13]  /*0150*/  ISETP.GE.AND P0, PT, R8, R9, PT ;  /* 0x000000090800720c */ /* 0x001fda0003f06270 */
[----:B------:R-:W-:Y:S05]  /*0160*/  @P0 BRA `(.L_x_2) ;  /* 0x0000000000a80947 */ /* 0x000fea0003800000 */
[----:B------:R-:W0:Y:S01]  /*0170*/  LDC R10, c[0x0][0x3bc] ;  /* 0x0000ef00ff0a7b82 */ /* 0x000e220000000800 */
[----:B------:R-:W-:-:S07]  /*0180*/  IADD3 R9, PT, PT, -R9, 0x1, RZ ;  /* 0x0000000109097810 */ /* 0x000fce0007ffe1ff */
[----:B-1--45:R-:W1:Y:S01]  /*0190*/  LDC.64 R2, c[0x0][0x388] ;  /* 0x0000e200ff027b82 */ /* 0x032e620000000a00 */
[----:B0-----:R-:W-:Y:S01]  /*01a0*/  IMAD R9, R9, R10, RZ ;  /* 0x0000000a09097224 */ /* 0x001fe200078e02ff */
[----:B------:R-:W-:-:S04]  /*01b0*/  ISETP.GT.AND P0, PT, R10, -0x1, PT ;  /* 0xffffffff0a00780c */ /* 0x000fc80003f04270 */
[----:B------:R-:W-:-:S05]  /*01c0*/  SEL R9, R9, RZ, !P0 ;  /* 0x000000ff09097207 */ /* 0x000fca0004000000 */
[----:B------:R-:W-:-:S04]  /*01d0*/  IMAD R9, R8, R10, R9 ;  /* 0x0000000a08097224 */ /* 0x000fc800078e0209 */
[----:B-1----:R-:W-:-:S06]  /*01e0*/  IMAD.WIDE R2, R9, 0x8, R2 ;  /* 0x0000000809027825 */ /* 0x002fcc00078e0202 */
[----:B------:R-:W2:Y:S01]  /*01f0*/  LDG.E.64 R2, desc[UR6][R2.64] ;  /* 0x0000000602027981 */ /* 0x000ea2000c1e1b00 */
[----:B------:R-:W0:Y:S01]  /*0200*/  S2UR UR5, SR_CgaCtaId ;  /* 0x00000000000579c3 */ /* 0x000e220000008800 */
[----:B------:R-:W-:Y:S02]  /*0210*/  UMOV UR4, 0x400 ;  /* 0x0000040000047882 */ /* 0x000fe40000000000 */
[----:B------:R-:W-:-:S04]  /*0220*/  UIADD3 UR4, UPT, UPT, UR4, 0x110, URZ ;  /* 0x0000011004047890 */ /* 0x000fc8000fffe0ff */
[----:B0-----:R-:W-:-:S06]  /*0230*/  ULEA UR4, UR5, UR4, 0x18 ;  /* 0x0000000405047291 */ /* 0x001fcc000f8ec0ff */
[----:B------:R-:W-:Y:S01]  /*0240*/  LEA R6, R6, UR4, 0x3 ;  /* 0x0000000406067c11 */ /* 0x000fe2000f8e18ff */
[----:B--2---:R-:W-:-:S05]  /*0250*/  FADD R3, -R3, -RZ ;  /* 0x800000ff03037221 */ /* 0x004fca0000000100 */
[----:B------:R0:W-:Y:S01]  /*0260*/  STS.64 [R6], R2 ;  /* 0x0000000206007388 */ /* 0x0001e20000000a00 */
[----:B------:R-:W-:Y:S05]  /*0270*/  BRA `(.L_x_2) ;  /* 0x0000000000647947 */ /* 0x000fea0003800000 */
.L_x_1:
[----:B------:R-:W0:Y:S01]  /*0280*/  LDC R11, c[0x0][0x3b0] ;  /* 0x0000ec00ff0b7b82 */ /* 0x000e220000000800 */
[----:B------:R-:W-:-:S04]  /*0290*/  LEA R6, R7, R12, 0x5 ;  /* 0x0000000c07067211 */ /* 0x000fc800078e28ff */
[----:B0-----:R-:W-:-:S13]  /*02a0*/  ISETP.GE.AND P0, PT, R6, R11, PT ;  /* 0x0000000b0600720c */ /* 0x001fda0003f06270 */
[----:B------:R-:W-:Y:S05]  /*02b0*/  @P0 BRA `(.L_x_2) ;  /* 0x0000000000540947 */ /* 0x000fea0003800000 */
[----:B------:R-:W0:Y:S01]  /*02c0*/  LDC R13, c[0x0][0x3b8] ;  /* 0x0000ee00ff0d7b82 */ /* 0x000e220000000800 */
[----:B------:R-:W-:Y:S01]  /*02d0*/  IADD3 R10, PT, PT, -R11, 0x1, RZ ;  /* 0x000000010b0a7810 */ /* 0x000fe20007ffe1ff */
[----:B------:R-:W2:Y:S06]  /*02e0*/  LDCU UR4, c[0x0][0x3ac] ;  /* 0x00007580ff0477ac */ /* 0x000eac0008000800 */
[----:B------:R-:W3:Y:S01]  /*02f0*/  LDC.64 R8, c[0x0][0x380] ;  /* 0x0000e000ff087b82 */ /* 0x000ee20000000a00 */
[----:B0-----:R-:W-:Y:S01]  /*0300*/  IMAD R10, R10, R13, RZ ;  /* 0x0000000d0a0a7224 */ /* 0x001fe200078e02ff */
[----:B------:R-:W-:-:S04]  /*0310*/  ISETP.GT.AND P0, PT, R13, -0x1, PT ;  /* 0xffffffff0d00780c */ /* 0x000fc80003f04270 */
[----:B------:R-:W-:-:S05]  /*0320*/  SEL R11, R10, RZ, !P0 ;  /* 0x000000ff0a0b7207 */ /* 0x000fca0004000000 */
[----:B------:R-:W-:-:S04]  /*0330*/  IMAD R11, R6, R13, R11 ;  /* 0x0000000d060b7224 */ /* 0x000fc800078e020b */
[----:B---3--:R-:W-:-:S06]  /*0340*/  IMAD.WIDE R8, R11, 0x8, R8 ;  /* 0x000000080b087825 */ /* 0x008fcc00078e0208 */
[----:B------:R-:W3:Y:S01]  /*0350*/  LDG.E.64 R8, desc[UR6][R8.64] ;  /* 0x0000000608087981 */ /* 0x000ee2000c1e1b00 */
[----:B------:R-:W0:Y:S01]  /*0360*/  S2UR UR5, SR_CgaCtaId ;  /* 0x00000000000579c3 */ /* 0x000e220000008800 */
[----:B--2---:R-:W-:Y:S01]  /*0370*/  ISETP.NE.AND P0, PT, RZ, UR4, PT ;  /* 0x00000004ff007c0c */ /* 0x004fe2000bf05270 */
[----:B------:R-:W-:-:S12]  /*0380*/  UMOV UR4, 0x400 ;  /* 0x0000040000047882 */ /* 0x000fd80000000000 */
[----:B----45:R-:W-:Y:S01]  /*0390*/  @P0 FADD R3, -R3, -RZ ;  /* 0x800000ff03030221 */ /* 0x030fe20000000100 */
[----:B0-----:R-:W-:-:S06]  /*03a0*/  ULEA UR4, UR5, UR4, 0x18 ;  /* 0x0000000405047291 */ /* 0x001fcc000f8ec0ff */
[----:B------:R-:W-:Y:S01]  /*03b0*/  LEA R10, R12, UR4, 0x3 ;  /* 0x000000040c0a7c11 */ /* 0x000fe2000f8e18ff */
[-C--:B---3--:R-:W-:Y:S01]  /*03c0*/  FMUL R6, R8, R3.reuse ;  /* 0x0000000308067220 */ /* 0x088fe20000400000 */
[----:B------:R-:W-:-:S03]  /*03d0*/  FMUL R3, R9, R3 ;  /* 0x0000000309037220 */ /* 0x000fc60000400000 */
[-C--:B-1----:R-:W-:Y:S01]  /*03e0*/  FFMA R13, R9, R2.reuse, R6 ;  /* 0x00000002090d7223 */ /* 0x082fe20000000006 */
[----:B------:R-:W-:-:S05]  /*03f0*/  FFMA R12, R8, R2, -R3 ;  /* 0x00000002080c7223 */ /* 0x000fca0000000803 */
[----:B------:R2:W-:Y:S02]  /*0400*/  STS.64 [R10], R12 ;  /* 0x0000000c0a007388 */ /* 0x0005e40000000a00 */
.L_x_2:
[----:B------:R-:W-:Y:S05]  /*0410*/  BSYNC.RECONVERGENT B0 ;  /* 0x0000000000007941 */ /* 0x000fea0003800200 */
.L_x_0:
[----:B------:R-:W3:Y:S01]  /*0420*/  LDCU UR4, c[0x0][0x3b0] ;  /* 0x00007600ff0477ac */ /* 0x000ee20008000800 */
[----:B0---45:R-:W-:Y:S01]  /*0430*/  IMAD R3, R7, 0x20, R4 ;  /* 0x0000002007037824 */ /* 0x031fe200078e0204 */
[----:B------:R-:W-:Y:S04]  /*0440*/  BAR.SYNC.DEFER_BLOCKING 0x0 ;  /* 0x0000000000007b1d */ /* 0x000fe80000010000 */
[----:B---3--:R-:W-:-:S13]  /*0450*/  ISETP.GE.AND P0, PT, R3, UR4, PT ;  /* 0x0000000403007c0c */ /* 0x008fda000bf06270 */
[----:B------:R-:W-:Y:S05]  /*0460*/  @P0 EXIT ;  /* 0x000000000000094d */ /* 0x000fea0003800000 */
[----:B------:R-:W0:Y:S01]  /*0470*/  S2UR UR8, SR_CgaCtaId ;  /* 0x00000000000879c3 */ /* 0x000e220000008800 */
[----:B------:R-:W3:Y:S01]  /*0480*/  LDCU UR9, c[0x0][0x3b4] ;  /* 0x00007680ff0977ac */ /* 0x000ee20008000800 */
[----:B------:R-:W-:Y:S01]  /*0490*/  LEA R5, R5, R0, 0x5 ;  /* 0x0000000005057211 */ /* 0x000fe200078e28ff */
[----:B------:R-:W-:Y:S04]  /*04a0*/  BSSY.RECONVERGENT B0, `(.L_x_3) ;  /* 0x0000040000007945 */ /* 0x000fe80003800200 */
[----:B------:R-:W-:Y:S01]  /*04b0*/  BSSY.RELIABLE B1, `(.L_x_4) ;  /* 0x000002e000017945 */ /* 0x000fe20003800100 */
[----:B------:R-:W-:Y:S01]  /*04c0*/  UMOV UR5, 0x400 ;  /* 0x0000040000057882 */ /* 0x000fe20000000000 */
[----:B-1----:R-:W1:Y:S01]  /*04d0*/  LDC R2, c[0x0][0x3c0] ;  /* 0x0000f000ff027b82 */ /* 0x002e620000000800 */
[----:B---3--:R-:W-:Y:S01]  /*04e0*/  ISETP.GE.AND P0, PT, R5, UR9, PT ;  /* 0x0000000905007c0c */ /* 0x008fe2000bf06270 */
[----:B0-----:R-:W-:-:S06]  /*04f0*/  ULEA UR4, UR8, UR5, 0x18 ;  /* 0x0000000508047291 */ /* 0x001fcc000f8ec0ff */
[----:B------:R-:W-:Y:S01]  /*0500*/  LEA R4, R4, UR4, 0x3 ;  /* 0x0000000404047c11 */ /* 0x000fe2000f8e18ff */
[----:B-1----:R-:W-:-:S05]  /*0510*/  IMAD R3, R5, R2, R3 ;  /* 0x0000000205037224 */ /* 0x002fca00078e0203 */
[----:B------:R-:W-:Y:S05]  /*0520*/  @P0 BRA `(.L_x_5) ;  /* 0x00000000008c0947 */ /* 0x000fea0003800000 */
[----:B------:R-:W0:Y:S01]  /*0530*/  LDC.64 R6, c[0x0][0x390] ;  /* 0x0000e400ff067b82 */ /* 0x000e220000000a00 */
[----:B------:R-:W-:Y:S01]  /*0540*/  UIADD3 UR4, UPT, UPT, UR5, 0x110, URZ ;  /* 0x0000011005047890 */ /* 0x000fe2000fffe0ff */
[----:B--2---:R-:W-:Y:S01]  /*0550*/  LDS.64 R10, [R4] ;  /* 0x00000000040a7984 */ /* 0x004fe20000000a00 */
[----:B0-----:R-:W-:-:S05]  /*0560*/  IMAD.WIDE R6, R3, 0x8, R6 ;  /* 0x0000000803067825 */ /* 0x001fca00078e0206 */
[----:B------:R-:W2:Y:S01]  /*0570*/  LDG.E.64 R12, desc[UR6][R6.64] ;  /* 0x00000006060c7981 */ /* 0x000ea2000c1e1b00 */
[----:B------:R-:W-:Y:S01]  /*0580*/  ULEA UR4, UR8, UR4, 0x18 ;  /* 0x0000000408047291 */ /* 0x000fe2000f8ec0ff */
[----:B------:R-:W-:Y:S01]  /*0590*/  IADD3 R5, PT, PT, R5, 0x8, RZ ;  /* 0x0000000805057810 */ /* 0x000fe20007ffe0ff */
[----:B------:R-:W-:-:S03]  /*05a0*/  IMAD R3, R2, 0x8, R3 ;  /* 0x0000000802037824 */ /* 0x000fc600078e0203 */
[----:B------:R-:W-:Y:S02]  /*05b0*/  ISETP.GE.AND P0, PT, R5, UR9, PT ;  /* 0x0000000905007c0c */ /* 0x000fe4000bf06270 */
[C---:B------:R-:W-:Y:S02]  /*05c0*/  LEA R8, R0.reuse, UR4, 0x3 ;  /* 0x0000000400087c11 */ /* 0x040fe4000f8e18ff */
[----:B------:R-:W-:-:S04]  /*05d0*/  IADD3 R0, PT, PT, R0, 0x8, RZ ;  /* 0x0000000800007810 */ /* 0x000fc80007ffe0ff */
[----:B------:R-:W2:Y:S05]  /*05e0*/  LDS.64 R8, [R8] ;  /* 0x0000000008087984 */ /* 0x000eaa0000000a00 */
[----:B------:R-:W-:Y:S05]  /*05f0*/  @P0 BREAK.RELIABLE B1 ;  /* 0x0000000000010942 */ /* 0x000fea0003800100 */
[-C--:B--2---:R-:W-:Y:S01]  /*0600*/  FFMA R14, R9, R10.reuse, R13 ;  /* 0x0000000a090e7223 */ /* 0x084fe2000000000d */
[----:B------:R-:W-:-:S03]  /*0610*/  FFMA R12, R8, R10, R12 ;  /* 0x0000000a080c7223 */ /* 0x000fc6000000000c */
[-C--:B------:R-:W-:Y:S01]  /*0620*/  FFMA R13, R8, R11.reuse, R14 ;  /* 0x0000000b080d7223 */ /* 0x080fe2000000000e */
[----:B------:R-:W-:-:S05]  /*0630*/  FFMA R12, R9, -R11, R12 ;  /* 0x8000000b090c7223 */ /* 0x000fca000000000c */
[----:B------:R0:W-:Y:S01]  /*0640*/  STG.E.64 desc[UR6][R6.64], R12 ;  /* 0x0000000c06007986 */ /* 0x0001e2000c101b06 */
[----:B------:R-:W-:Y:S05]  /*0650*/  @P0 BRA `(.L_x_6) ;  /* 0x0000000000900947 */ /* 0x000fea0003800000 */
[----:B0-----:R-:W0:Y:S01]  /*0660*/  LDC.64 R6, c[0x0][0x390] ;  /* 0x0000e400ff067b82 */ /* 0x001e220000000a00 */
[----:B------:R-:W-:Y:S01]  /*0670*/  UIADD3 UR4, UPT, UPT, UR5, 0x110, URZ ;  /* 0x0000011005047890 */ /* 0x000fe2000fffe0ff */
[----:B------:R-:W-:Y:S01]  /*0680*/  LDS.64 R14, [R4] ;  /* 0x00000000040e7984 */ /* 0x000fe20000000a00 */
[----:B0-----:R-:W-:-:S05]  /*0690*/  IMAD.WIDE R6, R3, 0x8, R6 ;  /* 0x0000000803067825 */ /* 0x001fca00078e0206 */
[----:B------:R-:W2:Y:S01]  /*06a0*/  LDG.E.64 R8, desc[UR6][R6.64] ;  /* 0x0000000606087981 */ /* 0x000ea2000c1e1b00 */
[----:B------:R-:W-:Y:S01]  /*06b0*/  ULEA UR4, UR8, UR4, 0x18 ;  /* 0x0000000408047291 */ /* 0x000fe2000f8ec0ff */
[----:B------:R-:W-:Y:S02]  /*06c0*/  IADD3 R5, PT, PT, R5, 0x8, RZ ;  /* 0x0000000805057810 */ /* 0x000fe40007ffe0ff */
[----:B------:R-:W-:-:S03]  /*06d0*/  LEA R3, R2, R3, 0x3 ;  /* 0x0000000302037211 */ /* 0x000fc600078e18ff */
[C---:B------:R-:W-:Y:S01]  /*06e0*/  LEA R11, R0.reuse, UR4, 0x3 ;  /* 0x00000004000b7c11 */ /* 0x040fe2000f8e18ff */
[----:B------:R-:W-:-:S04]  /*06f0*/  VIADD R0, R0, 0x8 ;  /* 0x0000000800007836 */ /* 0x000fc80000000000 */
[----:B------:R-:W2:Y:S02]  /*0700*/  LDS.64 R12, [R11] ;  /* 0x000000000b0c7984 */ /* 0x000ea40000000a00 */
[-C--:B--2---:R-:W-:Y:S01]  /*0710*/  FFMA R10, R13, R14.reuse, R9 ;  /* 0x0000000e0d0a7223 */ /* 0x084fe20000000009 */
[----:B------:R-:W-:-:S03]  /*0720*/  FFMA R8, R12, R14, R8 ;  /* 0x0000000e0c087223 */ /* 0x000fc60000000008 */
[-C--:B------:R-:W-:Y:S01]  /*0730*/  FFMA R9, R12, R15.reuse, R10 ;  /* 0x0000000f0c097223 */ /* 0x080fe2000000000a */
[----:B------:R-:W-:-:S05]  /*0740*/  FFMA R8, R13, -R15, R8 ;  /* 0x8000000f0d087223 */ /* 0x000fca0000000008 */
[----:B------:R0:W-:Y:S02]  /*0750*/  STG.E.64 desc[UR6][R6.64], R8 ;  /* 0x0000000806007986 */ /* 0x0001e4000c101b06 */
.L_x_5:
[----:B------:R-:W-:-:S13]  /*0760*/  ISETP.GE.AND P0, PT, R5, UR9, PT ;  /* 0x0000000905007c0c */ /* 0x000fda000bf06270 */
[----:B------:R-:W-:Y:S05]  /*0770*/  @P0 BREAK.RELIABLE B1 ;  /* 0x0000000000010942 */ /* 0x000fea0003800100 */
[----:B------:R-:W-:Y:S05]  /*0780*/  @P0 BRA `(.L_x_6) ;  /* 0x0000000000440947 */ /* 0x000fea0003800000 */
[----:B------:R-:W-:Y:S05]  /*0790*/  BSYNC.RELIABLE B1 ;  /* 0x0000000000017941 */ /* 0x000fea0003800100 */
.L_x_4:
[----:B0-----:R-:W0:Y:S01]  /*07a0*/  LDC.64 R6, c[0x0][0x390] ;  /* 0x0000e400ff067b82 */ /* 0x001e220000000a00 */
[----:B------:R-:W-:Y:S01]  /*07b0*/  UIADD3 UR4, UPT, UPT, UR5, 0x110, URZ ;  /* 0x0000011005047890 */ /* 0x000fe2000fffe0ff */
[----:B------:R-:W-:Y:S01]  /*07c0*/  LDS.64 R14, [R4] ;  /* 0x00000000040e7984 */ /* 0x000fe20000000a00 */
[----:B0-----:R-:W-:-:S05]  /*07d0*/  IMAD.WIDE R6, R3, 0x8, R6 ;  /* 0x0000000803067825 */ /* 0x001fca00078e0206 */
[----:B------:R-:W3:Y:S01]  /*07e0*/  LDG.E.64 R8, desc[UR6][R6.64] ;  /* 0x0000000606087981 */ /* 0x000ee2000c1e1b00 */
[----:B------:R-:W-:Y:S01]  /*07f0*/  ULEA UR4, UR8, UR4, 0x18 ;  /* 0x0000000408047291 */ /* 0x000fe2000f8ec0ff */
[----:B------:R-:W-:Y:S02]  /*0800*/  IADD3 R5, PT, PT, R5, 0x8, RZ ;  /* 0x0000000805057810 */ /* 0x000fe40007ffe0ff */
[----:B------:R-:W-:-:S03]  /*0810*/  LEA R3, R2, R3, 0x3 ;  /* 0x0000000302037211 */ /* 0x000fc600078e18ff */
[C---:B------:R-:W-:Y:S02]  /*0820*/  LEA R11, R0.reuse, UR4, 0x3 ;  /* 0x00000004000b7c11 */ /* 0x040fe4000f8e18ff */
[----:B------:R-:W-:-:S03]  /*0830*/  IADD3 R0, PT, PT, R0, 0x8, RZ ;  /* 0x0000000800007810 */ /* 0x000fc60007ffe0ff */
[----:B--2---:R-:W3:Y:S02]  /*0840*/  LDS.64 R12, [R11] ;  /* 0x000000000b0c7984 */ /* 0x004ee40000000a00 */
[-C--:B---3--:R-:W-:Y:S01]  /*0850*/  FFMA R10, R13, R14.reuse, R9 ;  /* 0x0000000e0d0a7223 */ /* 0x088fe20000000009 */
[----:B------:R-:W-:-:S03]  /*0860*/  FFMA R8, R12, R14, R8 ;  /* 0x0000000e0c087223 */ /* 0x000fc60000000008 */
[-C--:B------:R-:W-:Y:S01]  /*0870*/  FFMA R9, R12, R15.reuse, R10 ;  /* 0x0000000f0c097223 */ /* 0x080fe2000000000a */
[----:B------:R-:W-:-:S05]  /*0880*/  FFMA R8, R13, -R15, R8 ;  /* 0x8000000f0d087223 */ /* 0x000fca0000000008 */
[----:B------:R1:W-:Y:S02]  /*0890*/  STG.E.64 desc[UR6][R6.64], R8 ;  /* 0x0000000806007986 */ /* 0x0003e4000c101b06 */
.L_x_6:
[----:B------:R-:W-:Y:S05]  /*08a0*/  BSYNC.RECONVERGENT B0 ;  /* 0x0000000000007941 */ /* 0x000fea0003800200 */
.L_x_3:
[----:B------:R-:W-:Y:S05]  /*08b0*/  WARPSYNC.ALL ;  /* 0x0000000000007948 */ /* 0x000fea0003800000 */
[----:B------:R-:W-:-:S13]  /*08c0*/  ISETP.GE.AND P0, PT, R5, UR9, PT ;  /* 0x0000000905007c0c */ /* 0x000fda000bf06270 */
[----:B------:R-:W-:Y:S05]  /*08d0*/  @P0 EXIT ;  /* 0x000000000000094d */ /* 0x000fea0003800000 */
[----:B01----:R-:W0:Y:S01]  /*08e0*/  LDC.64 R6, c[0x0][0x390] ;  /* 0x0000e400ff067b82 */ /* 0x003e220000000a00 */
[----:B------:R-:W-:Y:S01]  /*08f0*/  UIADD3 UR4, UPT, UPT, UR5, 0x110, URZ ;  /* 0x0000011005047890 */ /* 0x000fe2000fffe0ff */
[----:B------:R-:W-:Y:S01]  /*0900*/  LDS.64 R4, [R4] ;  /* 0x0000000004047984 */ /* 0x000fe20000000a00 */
[----:B0-----:R-:W-:-:S05]  /*0910*/  IMAD.WIDE R2, R3, 0x8, R6 ;  /* 0x0000000803027825 */ /* 0x001fca00078e0206 */
[----:B------:R-:W2:Y:S01]  /*0920*/  LDG.E.64 R8, desc[UR6][R2.64] ;  /* 0x0000000602087981 */ /* 0x000ea2000c1e1b00 */
[----:B------:R-:W-:-:S06]  /*0930*/  ULEA UR4, UR8, UR4, 0x18 ;  /* 0x0000000408047291 */ /* 0x000fcc000f8ec0ff */
[----:B------:R-:W-:-:S05]  /*0940*/  LEA R0, R0, UR4, 0x3 ;  /* 0x0000000400007c11 */ /* 0x000fca000f8e18ff */
[----:B------:R-:W2:Y:S02]  /*0950*/  LDS.64 R6, [R0] ;  /* 0x0000000000067984 */ /* 0x000ea40000000a00 */
[C---:B--2---:R-:W-:Y:S01]  /*0960*/  FFMA R10, R4.reuse, R7, R9 ;  /* 0x00000007040a7223 */ /* 0x044fe20000000009 */
[----:B------:R-:W-:-:S03]  /*0970*/  FFMA R8, R4, R6, R8 ;  /* 0x0000000604087223 */ /* 0x000fc60000000008 */
[C---:B------:R-:W-:Y:S01]  /*0980*/  FFMA R9, R5.reuse, R6, R10 ;  /* 0x0000000605097223 */ /* 0x040fe2000000000a */
[----:B------:R-:W-:-:S05]  /*0990*/  FFMA R8, -R5, R7, R8 ;  /* 0x0000000705087223 */ /* 0x000fca0000000108 */
[----:B------:R-:W-:Y:S01]  /*09a0*/  STG.E.64 desc[UR6][R2.64], R8 ;  /* 0x0000000802007986 */ /* 0x000fe2000c101b06 */
[----:B------:R-:W-:Y:S05]  /*09b0*/  EXIT ;  /* 0x000000000000794d */ /* 0x000fea0003800000 */
.L_x_7:
[----:B------:R-:W-:-:S00]  /*09c0*/  BRA `(.L_x_7) ;  /* 0xfffffffc00fc7947 */ /* 0x000fc0000383ffff */
[----:B------:R-:W-:-:S00]  /*09d0*/  NOP ;  /* 0x0000000000007918 */ /* 0x000fc00000000000 */
        /* <DEDUP_REMOVED lines=10> */
.L_x_24:


//--------------------- .text._Z10ger_kernelI6float2S0_Li256ELi5ELb0EEv15cublasGerParamsIT_T0_E --------------------------
	.section	.text._Z10ger_kernelI6float2S0_Li256ELi5ELb0EEv15cublasGerParamsIT_T0_E,"ax",@progbits
	.align	128
.text._Z10ger_kernelI6float2S0_Li256ELi5ELb0EEv15cublasGerParamsIT_T0_E:
        .type           _Z10ger_kernelI6float2S0_Li256ELi5ELb0EEv15cublasGerParamsIT_T0_E,@function
        .size           _Z10ger_kernelI6float2S0_Li256ELi5ELb0EEv15cublasGerParamsIT_T0_E,(.L_x_25 - _Z10ger_kernelI6float2S0_Li256ELi5ELb0EEv15cublasGerParamsIT_T0_E)
        .other          _Z10ger_kernelI6float2S0_Li256ELi5ELb0EEv15cublasGerParamsIT_T0_E,@"STO_CUDA_ENTRY STV_DEFAULT"
_Z10ger_kernelI6float2S0_Li256ELi5ELb0EEv15cublasGerParamsIT_T0_E:
        /* <DEDUP_REMOVED lines=36> */
[----:B------:R-:W-:-:S05]  /*0240*/  LEA R6, R6, UR4, 0x3 ;  /* 0x0000000406067c11 */ /* 0x000fca000f8e18ff */
[----:B--2---:R0:W-:Y:S01]  /*0250*/  STS.64 [R6], R2 ;  /* 0x0000000206007388 */ /* 0x0041e20000000a00 */
[----:B------:R-:W-:Y:S05]  /*0260*/  BRA `(.L_x_10) ;  /* 0x0000000000647947 */ /* 0x000fea0003800000 */
.L_x_9:
[----:B------:R-:W0:Y:S01]  /*0270*/  LDC R11, c[0x0][0x3b0] ;  /* 0x0000ec00ff0b7b82 */ /* 0x000e220000000800 */
[----:B------:R-:W-:-:S05]  /*0280*/  IMAD R6, R7, 0x20, R12 ;  /* 0x0000002007067824 */ /* 0x000fca00078e020c */
        /* <DEDUP_REMOVED lines=23> */
.L_x_10:
[----:B------:R-:W-:Y:S05]  /*0400*/  BSYNC.RECONVERGENT B0 ;  /* 0x0000000000007941 */ /* 0x000fea0003800200 */
.L_x_8:
[----:B------:R-:W3:Y:S01]  /*0410*/  LDCU UR4, c[0x0][0x3b0] ;  /* 0x00007600ff0477ac */ /* 0x000ee20008000800 */
[----:B0---45:R-:W-:Y:S01]  /*0420*/  LEA R3, R7, R4, 0x5 ;  /* 0x0000000407037211 */ /* 0x031fe200078e28ff */
[----:B------:R-:W-:Y:S03]  /*0430*/  BAR.SYNC.DEFER_BLOCKING 0x0 ;  /* 0x0000000000007b1d */ /* 0x000fe60000010000 */
        /* <DEDUP_REMOVED lines=20> */
[----:B------:R-:W-:Y:S01]  /*0580*/  VIADD R5, R5, 0x8 ;  /* 0x0000000805057836 */ /* 0x000fe20000000000 */
[----:B------:R-:W-:-:S04]  /*0590*/  LEA R3, R2, R3, 0x3 ;  /* 0x0000000302037211 */ /* 0x000fc800078e18ff */
[C---:B------:R-:W-:Y:S02]  /*05a0*/  LEA R8, R0.reuse, UR4, 0x3 ;  /* 0x0000000400087c11 */ /* 0x040fe4000f8e18ff */
[----:B------:R-:W-:Y:S02]  /*05b0*/  ISETP.GE.AND P0, PT, R5, UR9, PT ;  /* 0x0000000905007c0c */ /* 0x000fe4000bf06270 */
[----:B------:R-:W-:Y:S02]  /*05c0*/  IADD3 R0, PT, PT, R0, 0x8, RZ ;  /* 0x0000000800007810 */ /* 0x000fe40007ffe0ff */
[----:B------:R-:W2:Y:S09]  /*05d0*/  LDS.64 R8, [R8] ;  /* 0x0000000008087984 */ /* 0x000eb20000000a00 */
        /* <DEDUP_REMOVED lines=13> */
[----:B------:R-:W-:Y:S01]  /*06b0*/  VIADD R5, R5, 0x8 ;  /* 0x0000000805057836 */ /* 0x000fe20000000000 */
[----:B------:R-:W-:-:S04]  /*06c0*/  LEA R3, R2, R3, 0x3 ;  /* 0x0000000302037211 */ /* 0x000fc800078e18ff */
[C---:B------:R-:W-:Y:S02]  /*06d0*/  LEA R11, R0.reuse, UR4, 0x3 ;  /* 0x00000004000b7c11 */ /* 0x040fe4000f8e18ff */
[----:B------:R-:W-:-:S03]  /*06e0*/  IADD3 R0, PT, PT, R0, 0x8, RZ ;  /* 0x0000000800007810 */ /* 0x000fc60007ffe0ff */
[----:B------:R-:W2:Y:S02]  /*06f0*/  LDS.64 R12, [R11] ;  /* 0x000000000b0c7984 */ /* 0x000ea40000000a00 */
[-C--:B--2---:R-:W-:Y:S01]  /*0700*/  FFMA R10, R13, R14.reuse, R9 ;  /* 0x0000000e0d0a7223 */ /* 0x084fe20000000009 */
[----:B------:R-:W-:-:S03]  /*0710*/  FFMA R8, R12, R14, R8 ;  /* 0x0000000e0c087223 */ /* 0x000fc60000000008 */
[-C--:B------:R-:W-:Y:S01]  /*0720*/  FFMA R9, R12, R15.reuse, R10 ;  /* 0x0000000f0c097223 */ /* 0x080fe2000000000a */
[----:B------:R-:W-:-:S05]  /*0730*/  FFMA R8, R13, -R15, R8 ;  /* 0x8000000f0d087223 */ /* 0x000fca0000000008 */
[----:B------:R0:W-:Y:S02]  /*0740*/  STG.E.64 desc[UR6][R6.64], R8 ;  /* 0x0000000806007986 */ /* 0x0001e4000c101b06 */
.L_x_13:
[----:B------:R-:W-:-:S13]  /*0750*/  ISETP.GE.AND P0, PT, R5, UR9, PT ;  /* 0x0000000905007c0c */ /* 0x000fda000bf06270 */
[----:B------:R-:W-:Y:S05]  /*0760*/  @P0 BREAK.RELIABLE B1 ;  /* 0x0000000000010942 */ /* 0x000fea0003800100 */
[----:B------:R-:W-:Y:S05]  /*0770*/  @P0 BRA `(.L_x_14) ;  /* 0x0000000000440947 */ /* 0x000fea0003800000 */
[----:B------:R-:W-:Y:S05]  /*0780*/  BSYNC.RELIABLE B1 ;  /* 0x0000000000017941 */ /* 0x000fea0003800100 */
.L_x_12:
[----:B0-----:R-:W0:Y:S01]  /*0790*/  LDC.64 R6, c[0x0][0x390] ;  /* 0x0000e400ff067b82 */ /* 0x001e220000000a00 */
[----:B------:R-:W-:Y:S01]  /*07a0*/  UIADD3 UR4, UPT, UPT, UR5, 0x110, URZ ;  /* 0x0000011005047890 */ /* 0x000fe2000fffe0ff */
[----:B------:R-:W-:Y:S01]  /*07b0*/  LDS.64 R14, [R4] ;  /* 0x00000000040e7984 */ /* 0x000fe20000000a00 */
[----:B0-----:R-:W-:-:S05]  /*07c0*/  IMAD.WIDE R6, R3, 0x8, R6 ;  /* 0x0000000803067825 */ /* 0x001fca00078e0206 */
[----:B------:R-:W3:Y:S01]  /*07d0*/  LDG.E.64 R8, desc[UR6][R6.64] ;  /* 0x0000000606087981 */ /* 0x000ee2000c1e1b00 */
[----:B------:R-:W-:Y:S01]  /*07e0*/  ULEA UR4, UR8, UR4, 0x18 ;  /* 0x0000000408047291 */ /* 0x000fe2000f8ec0ff */
[----:B------:R-:W-:Y:S01]  /*07f0*/  VIADD R5, R5, 0x8 ;  /* 0x0000000805057836 */ /* 0x000fe20000000000 */
[----:B------:R-:W-:-:S04]  /*0800*/  LEA R3, R2, R3, 0x3 ;  /* 0x0000000302037211 */ /* 0x000fc800078e18ff */
        /* <DEDUP_REMOVED lines=8> */
.L_x_14:
[----:B------:R-:W-:Y:S05]  /*0890*/  BSYNC.RECONVERGENT B0 ;  /* 0x0000000000007941 */ /* 0x000fea0003800200 */
.L_x_11:
        /* <DEDUP_REMOVED lines=17> */
.L_x_15:
        /* <DEDUP_REMOVED lines=13> */
.L_x_25:


//--------------------- .text._Z10ger_kernelIffLi256ELi5ELb0EEv15cublasGerParamsIT_T0_E --------------------------
	.section	.text._Z10ger_kernelIffLi256ELi5ELb0EEv15cublasGerParamsIT_T0_E,"ax",@progbits
	.align	128
.text._Z10ger_kernelIffLi256ELi5ELb0EEv15cublasGerParamsIT_T0_E:
        .type           _Z10ger_kernelIffLi256ELi5ELb0EEv15cublasGerParamsIT_T0_E,@function
        .size           _Z10ger_kernelIffLi256ELi5ELb0EEv15cublasGerParamsIT_T0_E,(.L_x_26 - _Z10ger_kernelIffLi256ELi5ELb0EEv15cublasGerParamsIT_T0_E)
        .other          _Z10ger_kernelIffLi256ELi5ELb0EEv15cublasGerParamsIT_T0_E,@"STO_CUDA_ENTRY STV_DEFAULT"
_Z10ger_kernelIffLi256ELi5ELb0EEv15cublasGerParamsIT_T0_E:
[----:B------:R-:W-:Y:S01]  /*0000*/  LDC R1, c[0x0][0x37c] ;  /* 0x0000df00ff017b82 */ /* 0x000fe20000000800 */
[----:B------:R-:W0:Y:S01]  /*0010*/  LDCU UR4, c[0x0][0x3a4] ;  /* 0x00007480ff0477ac */ /* 0x000e220008000800 */
[----:B------:R-:W1:Y:S01]  /*0020*/  LDCU.64 UR6, c[0x0][0x358] ;  /* 0x00006b00ff0677ac */ /* 0x000e620008000a00 */
[----:B0-----:R-:W-:-:S13]  /*0030*/  ISETP.NE.AND P0, PT, RZ, UR4, PT ;  /* 0x00000004ff007c0c */ /* 0x001fda000bf05270 */
[----:B------:R-:W1:Y:S02]  /*0040*/  @P0 LDC.64 R6, c[0x0][0x398] ;  /* 0x0000e600ff060b82 */ /* 0x000e640000000a00 */
[----:B-1----:R0:W5:Y:S01]  /*0050*/  @P0 LDG.E R4, desc[UR6][R6.64] ;  /* 0x0000000606040981 */ /* 0x002162000c1e1900 */
[----:B------:R-:W-:Y:S01]  /*0060*/  BSSY.RECONVERGENT B0, `(.L_x_16) ;  /* 0x0000033000007945 */ /* 0x000fe20003800200 */
[----:B------:R-:W1:Y:S01]  /*0070*/  S2R R10, SR_TID.X ;  /* 0x00000000000a7919 */ /* 0x000e620000002100 */
[----:B------:R-:W2:Y:S01]  /*0080*/  S2R R3, SR_CTAID.Y ;  /* 0x0000000000037919 */ /* 0x000ea20000002600 */
[----:B------:R-:W3:Y:S01]  /*0090*/  S2R R5, SR_CTAID.X ;  /* 0x0000000000057919 */ /* 0x000ee20000002500 */
[C---:B-1----:R-:W-:Y:S02]  /*00a0*/  LOP3.LUT R2, R10.reuse, 0x1f, RZ, 0xc0, !PT ;  /* 0x0000001f0a027812 */ /* 0x042fe400078ec0ff */
[----:B------:R-:W-:Y:S01]  /*00b0*/  SHF.R.S32.HI R0, RZ, 0x5, R10 ;  /* 0x00000005ff007819 */ /* 0x000fe2000001140a */
[----:B------:R-:W1:Y:S01]  /*00c0*/  @!P0 LDC R4, c[0x0][0x3a0] ;  /* 0x0000e800ff048b82 */ /* 0x000e620000000800 */
[----:B------:R-:W-:-:S13]  /*00d0*/  ISETP.GE.AND P0, PT, R10, 0x20, PT ;  /* 0x000000200a00780c */ /* 0x000fda0003f06270 */
[----:B0-23--:R-:W-:Y:S05]  /*00e0*/  @!P0 BRA `(.L_x_17) ;  /* 0x00000000005c8947 */ /* 0x00dfea0003800000 */
[----:B------:R-:W-:-:S13]  /*00f0*/  ISETP.GT.AND P0, PT, R10, 0x3f, PT ;  /* 0x0000003f0a00780c */ /* 0x000fda0003f04270 */
[----:B------:R-:W-:Y:S05]  /*0100*/  @P0 BRA `(.L_x_18) ;  /* 0x0000000000a00947 */ /* 0x000fea0003800000 */
[----:B------:R-:W0:Y:S01]  /*0110*/  LDC R9, c[0x0][0x3b0] ;  /* 0x0000ec00ff097b82 */ /* 0x000e220000000800 */
[----:B-1---5:R-:W-:-:S04]  /*0120*/  VIADD R4, R10, 0xffffffe0 ;  /* 0xffffffe00a047836 */ /* 0x022fc80000000000 */
[----:B------:R-:W-:-:S05]  /*0130*/  IMAD R8, R3, 0x20, R4 ;  /* 0x0000002003087824 */ /* 0x000fca00078e0204 */
[----:B0-----:R-:W-:-:S13]  /*0140*/  ISETP.GE.AND P0, PT, R8, R9, PT ;  /* 0x000000090800720c */ /* 0x001fda0003f06270 */
[----:B------:R-:W-:Y:S05]  /*0150*/  @P0 BRA `(.L_x_18) ;  /* 0x00000000008c0947 */ /* 0x000fea0003800000 */
[----:B------:R-:W0:Y:S01]  /*0160*/  LDC R10, c[0x0][0x3b8] ;  /* 0x0000ee00ff0a7b82 */ /* 0x000e220000000800 */
[----:B------:R-:W-:-:S07]  /*0170*/  IADD3 R9, PT, PT, -R9, 0x1, RZ ;  /* 0x0000000109097810 */ /* 0x000fce0007ffe1ff */
[----:B------:R-:W1:Y:S01]  /*0180*/  LDC.64 R6, c[0x0][0x388] ;  /* 0x0000e200ff067b82 */ /* 0x000e620000000a00 */
[----:B0-----:R-:W-:Y:S01]  /*0190*/  IMAD R9, R9, R10, RZ ;  /* 0x0000000a09097224 */ /* 0x001fe200078e02ff */
[----:B------:R-:W-:-:S04]  /*01a0*/  ISETP.GT.AND P0, PT, R10, -0x1, PT ;  /* 0xffffffff0a00780c */ /* 0x000fc80003f04270 */
[----:B------:R-:W-:-:S05]  /*01b0*/  SEL R9, R9, RZ, !P0 ;  /* 0x000000ff09097207 */ /* 0x000fca0004000000 */
[----:B------:R-:W-:-:S04]  /*01c0*/  IMAD R9, R8, R10, R9 ;  /* 0x0000000a08097224 */ /* 0x000fc800078e0209 */
[----:B-1----:R-:W-:-:S06]  /*01d0*/  IMAD.WIDE R6, R9, 0x4, R6 ;  /* 0x0000000409067825 */ /* 0x002fcc00078e0206 */
[----:B------:R-:W2:Y:S01]  /*01e0*/  LDG.E R6, desc[UR6][R6.64] ;  /* 0x0000000606067981 */ /* 0x000ea2000c1e1900 */
[----:B------:R-:W0:Y:S01]  /*01f0*/  S2UR UR5, SR_CgaCtaId ;  /* 0x00000000000579c3 */ /* 0x000e220000008800 */
[----:B------:R-:W-:Y:S02]  /*0200*/  UMOV UR4, 0x400 ;  /* 0x0000040000047882 */ /* 0x000fe40000000000 */
[----:B------:R-:W-:-:S04]  /*0210*/  UIADD3 UR4, UPT, UPT, UR4, 0x88, URZ ;  /* 0x0000008804047890 */ /* 0x000fc8000fffe0ff */
[----:B0-----:R-:W-:-:S06]  /*0220*/  ULEA UR4, UR5, UR4, 0x18 ;  /* 0x0000000405047291 */ /* 0x001fcc000f8ec0ff */
[----:B------:R-:W-:-:S05]  /*0230*/  LEA R9, R4, UR4, 0x2 ;  /* 0x0000000404097c11 */ /* 0x000fca000f8e10ff */
[----:B--2---:R0:W-:Y:S01]  /*0240*/  STS [R9], R6 ;  /* 0x0000000609007388 */ /* 0x0041e20000000800 */
[----:B------:R-:W-:Y:S05]  /*0250*/  BRA `(.L_x_18) ;  /* 0x00000000004c7947 */ /* 0x000fea0003800000 */
.L_x_17:
[----:B------:R-:W0:Y:S01]  /*0260*/  LDC R9, c[0x0][0x3ac] ;  /* 0x0000eb00ff097b82 */ /* 0x000e220000000800 */
[----:B------:R-:W-:-:S05]  /*0270*/  IMAD R8, R5, 0x20, R10 ;  /* 0x0000002005087824 */ /* 0x000fca00078e020a */
[----:B0-----:R-:W-:-:S13]  /*0280*/  ISETP.GE.AND P0, PT, R8, R9, PT ;  /* 0x000000090800720c */ /* 0x001fda0003f06270 */
[----:B------:R-:W-:Y:S05]  /*0290*/  @P0 BRA `(.L_x_18) ;  /* 0x00000000003c0947 */ /* 0x000fea0003800000 */
[----:B------:R-:W0:Y:S01]  /*02a0*/  LDC R12, c[0x0][0x3b4] ;  /* 0x0000ed00ff0c7b82 */ /* 0x000e220000000800 */
[----:B------:R-:W-:-:S07]  /*02b0*/  IADD3 R9, PT, PT, -R9, 0x1, RZ ;  /* 0x0000000109097810 */ /* 0x000fce0007ffe1ff */
[----:B------:R-:W2:Y:S01]  /*02c0*/  LDC.64 R6, c[0x0][0x380] ;  /* 0x0000e000ff067b82 */ /* 0x000ea20000000a00 */
[----:B0-----:R-:W-:Y:S01]  /*02d0*/  IMAD R9, R9, R12, RZ ;  /* 0x0000000c09097224 */ /* 0x001fe200078e02ff */
[----:B------:R-:W-:-:S04]  /*02e0*/  ISETP.GT.AND P0, PT, R12, -0x1, PT ;  /* 0xffffffff0c00780c */ /* 0x000fc80003f04270 */
[----:B------:R-:W-:-:S05]  /*02f0*/  SEL R9, R9, RZ, !P0 ;  /* 0x000000ff09097207 */ /* 0x000fca0004000000 */
[----:B------:R-:W-:-:S04]  /*0300*/  IMAD R9, R8, R12, R9 ;  /* 0x0000000c08097224 */ /* 0x000fc800078e0209 */
[----:B--2---:R-:W-:-:S06]  /*0310*/  IMAD.WIDE R6, R9, 0x4, R6 ;  /* 0x0000000409067825 */ /* 0x004fcc00078e0206 */
[----:B------:R-:W1:Y:S01]  /*0320*/  LDG.E R7, desc[UR6][R6.64] ;  /* 0x0000000606077981 */ /* 0x000e62000c1e1900 */
[----:B------:R-:W0:Y:S01]  /*0330*/  S2UR UR5, SR_CgaCtaId ;  /* 0x00000000000579c3 */ /* 0x000e220000008800 */
[----:B------:R-:W-:Y:S02]  /*0340*/  UMOV UR4, 0x400 ;  /* 0x0000040000047882 */ /* 0x000fe40000000000 */
[----:B0-----:R-:W-:-:S06]  /*0350*/  ULEA UR4, UR5, UR4, 0x18 ;  /* 0x0000000405047291 */ /* 0x001fcc000f8ec0ff */
[----:B------:R-:W-:Y:S01]  /*0360*/  LEA R9, R10, UR4, 0x2 ;  /* 0x000000040a097c11 */ /* 0x000fe2000f8e10ff */
[----:B-1---5:R-:W-:-:S05]  /*0370*/  FMUL R4, R7, R4 ;  /* 0x0000000407047220 */ /* 0x022fca0000400000 */
[----:B------:R2:W-:Y:S02]  /*0380*/  STS [R9], R4 ;  /* 0x0000000409007388 */ /* 0x0005e40000000800 */
.L_x_18:
[----:B------:R-:W-:Y:S05]  /*0390*/  BSYNC.RECONVERGENT B0 ;  /* 0x0000000000007941 */ /* 0x000fea0003800200 */
.L_x_16:
[----:B------:R-:W3:Y:S01]  /*03a0*/  LDCU UR4, c[0x0][0x3ac] ;  /* 0x00007580ff0477ac */ /* 0x000ee20008000800 */
[----:B0-----:R-:W-:Y:S01]  /*03b0*/  LEA R6, R5, R2, 0x5 ;  /* 0x0000000205067211 */ /* 0x001fe200078e28ff */
[----:B------:R-:W-:Y:S03]  /*03c0*/  BAR.SYNC.DEFER_BLOCKING 0x0 ;  /* 0x0000000000007b1d */ /* 0x000fe60000010000 */
[----:B---3--:R-:W-:-:S13]  /*03d0*/  ISETP.GE.AND P0, PT, R6, UR4, PT ;  /* 0x0000000406007c0c */ /* 0x008fda000bf06270 */
[----:B------:R-:W-:Y:S05]  /*03e0*/  @P0 EXIT ;  /* 0x000000000000094d */ /* 0x000fea0003800000 */
[----:B------:R-:W0:Y:S01]  /*03f0*/  S2UR UR8, SR_CgaCtaId ;  /* 0x00000000000879c3 */ /* 0x000e220000008800 */
[----:B------:R-:W3:Y:S01]  /*0400*/  LDCU UR9, c[0x0][0x3b0] ;  /* 0x00007600ff0977ac */ /* 0x000ee20008000800 */
[----:B------:R-:W-:Y:S01]  /*0410*/  IMAD R5, R3, 0x20, R0 ;  /* 0x0000002003057824 */ /* 0x000fe200078e0200 */
[----:B------:R-:W-:Y:S04]  /*0420*/  BSSY.RECONVERGENT B0, `(.L_x_19) ;  /* 0x0000037000007945 */ /* 0x000fe80003800200 */
[----:B------:R-:W-:Y:S01]  /*0430*/  BSSY.RELIABLE B1, `(.L_x_20) ;  /* 0x0000028000017945 */ /* 0x000fe20003800100 */
[----:B------:R-:W-:Y:S01]  /*0440*/  UMOV UR5, 0x400 ;  /* 0x0000040000057882 */ /* 0x000fe20000000000 */
[----:B-12--5:R-:W1:Y:S01]  /*0450*/  LDC R4, c[0x0][0x3bc] ;  /* 0x0000ef00ff047b82 */ /* 0x026e620000000800 */
[----:B---3--:R-:W-:Y:S01]  /*0460*/  ISETP.GE.AND P0, PT, R5, UR9, PT ;  /* 0x0000000905007c0c */ /* 0x008fe2000bf06270 */
[----:B0-----:R-:W-:-:S06]  /*0470*/  ULEA UR4, UR8, UR5, 0x18 ;  /* 0x0000000508047291 */ /* 0x001fcc000f8ec0ff */
[----:B------:R-:W-:Y:S01]  /*0480*/  LEA R2, R2, UR4, 0x2 ;  /* 0x0000000402027c11 */ /* 0x000fe2000f8e10ff */
[----:B-1----:R-:W-:-:S05]  /*0490*/  IMAD R3, R5, R4, R6 ;  /* 0x0000000405037224 */ /* 0x002fca00078e0206 */
[----:B------:R-:W-:Y:S05]  /*04a0*/  @P0 BRA `(.L_x_21) ;  /* 0x0000000000740947 */ /* 0x000fea0003800000 */
[----:B------:R-:W0:Y:S01]  /*04b0*/  LDC.64 R6, c[0x0][0x390] ;  /* 0x0000e400ff067b82 */ /* 0x000e220000000a00 */
[----:B------:R-:W-:Y:S01]  /*04c0*/  UIADD3 UR4, UPT, UPT, UR5, 0x88, URZ ;  /* 0x0000008805047890 */ /* 0x000fe2000fffe0ff */
[----:B------:R-:W-:Y:S01]  /*04d0*/  LDS R8, [R2] ;  /* 0x0000000002087984 */ /* 0x000fe20000000800 */
[----:B0-----:R-:W-:-:S05]  /*04e0*/  IMAD.WIDE R6, R3, 0x4, R6 ;  /* 0x0000000403067825 */ /* 0x001fca00078e0206 */
[----:B------:R-:W2:Y:S01]  /*04f0*/  LDG.E R11, desc[UR6][R6.64] ;  /* 0x00000006060b7981 */ /* 0x000ea2000c1e1900 */
[----:B------:R-:W-:Y:S01]  /*0500*/  ULEA UR4, UR8, UR4, 0x18 ;  /* 0x0000000408047291 */ /* 0x000fe2000f8ec0ff */
[----:B------:R-:W-:Y:S01]  /*0510*/  VIADD R5, R5, 0x8 ;  /* 0x0000000805057836 */ /* 0x000fe20000000000 */
[----:B------:R-:W-:-:S04]  /*0520*/  LEA R3, R4, R3, 0x3 ;  /* 0x0000000304037211 */ /* 0x000fc800078e18ff */
[C---:B------:R-:W-:Y:S01]  /*0530*/  LEA R9, R0.reuse, UR4, 0x2 ;  /* 0x0000000400097c11 */ /* 0x040fe2000f8e10ff */
[----:B------:R-:W-:Y:S01]  /*0540*/  VIADD R0, R0, 0x8 ;  /* 0x0000000800007836 */ /* 0x000fe20000000000 */
[----:B------:R-:W-:-:S04]  /*0550*/  ISETP.GE.AND P0, PT, R5, UR9, PT ;  /* 0x0000000905007c0c */ /* 0x000fc8000bf06270 */
[----:B------:R-:W2:Y:S09]  /*0560*/  LDS R9, [R9] ;  /* 0x0000000009097984 */ /* 0x000eb20000000800 */
[----:B------:R-:W-:Y:S05]  /*0570*/  @P0 BREAK.RELIABLE B1 ;  /* 0x0000000000010942 */ /* 0x000fea0003800100 */
[----:B--2---:R-:W-:-:S05]  /*0580*/  FFMA R11, R8, R9, R11 ;  /* 0x00000009080b7223 */ /* 0x004fca000000000b */
[----:B------:R0:W-:Y:S01]  /*0590*/  STG.E desc[UR6][R6.64], R11 ;  /* 0x0000000b06007986 */ /* 0x0001e2000c101906 */
[----:B------:R-:W-:Y:S05]  /*05a0*/  @P0 BRA `(.L_x_22) ;  /* 0x0000000000780947 */ /* 0x000fea0003800000 */
[----:B0-----:R-:W0:Y:S01]  /*05b0*/  LDC.64 R6, c[0x0][0x390] ;  /* 0x0000e400ff067b82 */ /* 0x001e220000000a00 */
        /* <DEDUP_REMOVED lines=8> */
[----:B------:R-:W-:-:S05]  /*0640*/  VIADD R0, R0, 0x8 ;  /* 0x0000000800007836 */ /* 0x000fca0000000000 */
[----:B------:R-:W2:Y:S02]  /*0650*/  LDS R10, [R10] ;  /* 0x000000000a0a7984 */ /* 0x000ea40000000800 */
[----:B--2---:R-:W-:-:S05]  /*0660*/  FFMA R9, R8, R10, R9 ;  /* 0x0000000a08097223 */ /* 0x004fca0000000009 */
[----:B------:R0:W-:Y:S02]  /*0670*/  STG.E desc[UR6][R6.64], R9 ;  /* 0x0000000906007986 */ /* 0x0001e4000c101906 */
.L_x_21:
[----:B------:R-:W-:-:S13]  /*0680*/  ISETP.GE.AND P0, PT, R5, UR9, PT ;  /* 0x0000000905007c0c */ /* 0x000fda000bf06270 */
[----:B------:R-:W-:Y:S05]  /*0690*/  @P0 BREAK.RELIABLE B1 ;  /* 0x0000000000010942 */ /* 0x000fea0003800100 */
[----:B------:R-:W-:Y:S05]  /*06a0*/  @P0 BRA `(.L_x_22) ;  /* 0x0000000000380947 */ /* 0x000fea0003800000 */
[----:B------:R-:W-:Y:S05]  /*06b0*/  BSYNC.RELIABLE B1 ;  /* 0x0000000000017941 */ /* 0x000fea0003800100 */
.L_x_20:
        /* <DEDUP_REMOVED lines=13> */
.L_x_22:
[----:B------:R-:W-:Y:S05]  /*0790*/  BSYNC.RECONVERGENT B0 ;  /* 0x0000000000007941 */ /* 0x000fea0003800200 */
.L_x_19:
[----:B------:R-:W-:Y:S05]  /*07a0*/  WARPSYNC.ALL ;  /* 0x0000000000007948 */ /* 0x000fea0003800000 */
[----:B------:R-:W-:-:S13]  /*07b0*/  ISETP.GE.AND P0, PT, R5, UR9, PT ;  /* 0x0000000905007c0c */ /* 0x000fda000bf06270 */
[----:B------:R-:W-:Y:S05]  /*07c0*/  @P0 EXIT ;  /* 0x000000000000094d */ /* 0x000fea0003800000 */
[----:B------:R-:W2:Y:S01]  /*07d0*/  LDC.64 R4, c[0x0][0x390] ;  /* 0x0000e400ff047b82 */ /* 0x000ea20000000a00 */
[----:B------:R-:W-:Y:S01]  /*07e0*/  UIADD3 UR4, UPT, UPT, UR5, 0x88, URZ ;  /* 0x0000008805047890 */ /* 0x000fe2000fffe0ff */
[----:B------:R-:W-:Y:S01]  /*07f0*/  LDS R2, [R2] ;  /* 0x0000000002027984 */ /* 0x000fe20000000800 */
[----:B--2---:R-:W-:-:S05]  /*0800*/  IMAD.WIDE R4, R3, 0x4, R4 ;  /* 0x0000000403047825 */ /* 0x004fca00078e0204 */
[----:B------:R-:W2:Y:S01]  /*0810*/  LDG.E R3, desc[UR6][R4.64] ;  /* 0x0000000604037981 */ /* 0x000ea2000c1e1900 */
[----:B------:R-:W-:-:S06]  /*0820*/  ULEA UR4, UR8, UR4, 0x18 ;  /* 0x0000000408047291 */ /* 0x000fcc000f8ec0ff */
[----:B------:R-:W-:-:S06]  /*0830*/  LEA R0, R0, UR4, 0x2 ;  /* 0x0000000400007c11 */ /* 0x000fcc000f8e10ff */
[----:B------:R-:W2:Y:S02]  /*0840*/  LDS R0, [R0] ;  /* 0x0000000000007984 */ /* 0x000ea40000000800 */
[----:B--2---:R-:W-:-:S05]  /*0850*/  FFMA R3, R2, R0, R3 ;  /* 0x0000000002037223 */ /* 0x004fca0000000003 */
[----:B------:R-:W-:Y:S01]  /*0860*/  STG.E desc[UR6][R4.64], R3 ;  /* 0x0000000304007986 */ /* 0x000fe2000c101906 */
[----:B------:R-:W-:Y:S05]  /*0870*/  EXIT ;  /* 0x000000000000794d */ /* 0x000fea0003800000 */
.L_x_23:
        /* <DEDUP_REMOVED lines=16> */
.L_x_26:


//--------------------- .nv.shared._Z10ger_kernelI6float2S0_Li256ELi5ELb1EEv15cublasGerParamsIT_T0_E --------------------------
	.section	.nv.shared._Z10ger_kernelI6float2S0_Li256ELi5ELb1EEv15cublasGerParamsIT_T0_E,"aw",@nobits
	.sectionflags	@""
	.align	8
.nv.shared._Z10ger_kernelI6float2S0_Li256ELi5ELb1EEv15cublasGerParamsIT_T0_E:
	.zero		1568


//--------------------- .nv.shared.reserved.0     --------------------------
	.section	.nv.shared.reserved.0,"aw",@nobits
	.weak		__nv_reservedSMEM_offset_0_alias
	.size		__nv_reservedSMEM_offset_0_alias, 0, 64
	.other		__nv_reservedSMEM_offset_0_alias,@"STO_CUDA_RESERVED_SHARED STV_DEFAULT"
__nv_reservedSMEM_offset_0_alias:
	.zero		0
	.zero		64


//--------------------- .nv.shared._Z10ger_kernelI6float2S0_Li256ELi5ELb0EEv15cublasGerParamsIT_T0_E --------------------------
	.section	.nv.shared._Z10ger_kernelI6float2S0_Li256ELi5ELb0EEv15cublasGerParamsIT_T0_E,"aw",@nobits
	.sectionflags	@""
	.align	8
.nv.shared._Z10ger_kernelI6float2S0_Li256ELi5ELb0EEv15cublasGerParamsIT_T0_E:
	.zero		1568


//--------------------- .nv.shared._Z10ger_kernelIffLi256ELi5ELb0EEv15cublasGerParamsIT_T0_E --------------------------
	.section	.nv.shared._Z10ger_kernelIffLi256ELi5ELb0EEv15cublasGerParamsIT_T0_E,"aw",@nobits
	.sectionflags	@""
	.align	4
.nv.shared._Z10ger_kernelIffLi256ELi5ELb0EEv15cublasGerParamsIT_T0_E:
	.zero		1296


//--------------------- .nv.constant0._Z10ger_kernelI6float2S0_Li256ELi5ELb1EEv15cublasGerParamsIT_T0_E --------------------------
	.section	.nv.constant0._Z10ger_kernelI6float2S0_Li256ELi5ELb1EEv15cublasGerParamsIT_T0_E,"a",@progbits
	.sectionflags	@""
	.align	4
.nv.constant0._Z10ger_kernelI6float2S0_Li256ELi5ELb1EEv15cublasGerParamsIT_T0_E:
	.zero		968


//--------------------- .nv.constant0._Z10ger_kernelI6float2S0_Li256ELi5ELb0EEv15cublasGerParamsIT_T0_E --------------------------
	.section	.nv.constant0._Z10ger_kernelI6float2S0_Li256ELi5ELb0EEv15cublasGerParamsIT_T0_E,"a",@progbits
	.sectionflags	@""
	.align	4
.nv.constant0._Z10ger_kernelI6float2S0_Li256ELi5ELb0EEv15cublasGerParamsIT_T0_E:
	.zero		968


//--------------------- .nv.constant0._Z10ger_kernelIffLi256ELi5ELb0EEv15cublasGerParamsIT_T0_E --------------------------
	.section	.nv.constant0._Z10ger_kernelIffLi256ELi5ELb0EEv15cublasGerParamsIT_T0_E,"a",@progbits
	.sectionflags	@""
	.align	4
.nv.constant0._Z10ger_kernelIffLi256ELi5ELb0EEv15cublasGerParamsIT_T0_E:
	.zero		960


//--------------------- SYMBOLS --------------------------

	.type		.nv.reservedSmem.offset0,@object
	.size		.nv.reservedSmem.offset0,0x4
	.type		.nv.reservedSmem.cap,@object
	.size		.nv.reservedSmem.cap,0x4
